//
// Generated by NVIDIA NVVM Compiler
//
// Compiler Build ID: CL-36424714
// Cuda compilation tools, release 13.0, V13.0.88
// Based on NVVM 20.0.0
//

.version 9.0
.target sm_100
.address_size 64

	// .globl	_Z4reluIfLi1EEvPT_S1_Pbi

.visible .entry _Z4reluIfLi1EEvPT_S1_Pbi(
	.param .u64 .ptr .align 1 _Z4reluIfLi1EEvPT_S1_Pbi_param_0,
	.param .u64 .ptr .align 1 _Z4reluIfLi1EEvPT_S1_Pbi_param_1,
	.param .u64 .ptr .align 1 _Z4reluIfLi1EEvPT_S1_Pbi_param_2,
	.param .u32 _Z4reluIfLi1EEvPT_S1_Pbi_param_3
)
{
	.reg .pred 	%p<7>;
	.reg .b32 	%r<31>;
	.reg .b32 	%f<11>;
	.reg .b64 	%rd<18>;

	ld.param.u64 	%rd3, [_Z4reluIfLi1EEvPT_S1_Pbi_param_0];
	ld.param.u64 	%rd4, [_Z4reluIfLi1EEvPT_S1_Pbi_param_1];
	ld.param.u32 	%r12, [_Z4reluIfLi1EEvPT_S1_Pbi_param_3];
	cvta.to.global.u64 	%rd1, %rd4;
	cvta.to.global.u64 	%rd2, %rd3;
	mov.u32 	%r13, %ctaid.x;
	mov.u32 	%r14, %ntid.x;
	mov.u32 	%r15, %tid.x;
	mad.lo.s32 	%r29, %r13, %r14, %r15;
	mov.u32 	%r16, %nctaid.x;
	mul.lo.s32 	%r2, %r16, %r14;
	setp.ge.s32 	%p1, %r29, %r12;
	@%p1 bra 	$L__BB0_7;
	add.s32 	%r17, %r29, %r2;
	max.s32 	%r18, %r12, %r17;
	setp.lt.s32 	%p2, %r17, %r12;
	selp.u32 	%r19, 1, 0, %p2;
	add.s32 	%r20, %r17, %r19;
	sub.s32 	%r21, %r18, %r20;
	div.u32 	%r22, %r21, %r2;
	add.s32 	%r3, %r22, %r19;
	and.b32  	%r23, %r3, 3;
	setp.eq.s32 	%p3, %r23, 3;
	@%p3 bra 	$L__BB0_4;
	add.s32 	%r24, %r3, 1;
	and.b32  	%r25, %r24, 3;
	neg.s32 	%r27, %r25;
$L__BB0_3:
	.pragma "nounroll";
	mul.wide.s32 	%rd5, %r29, 4;
	add.s64 	%rd6, %rd1, %rd5;
	add.s64 	%rd7, %rd2, %rd5;
	ld.global.f32 	%f1, [%rd7];
	max.f32 	%f2, %f1, 0f00000000;
	st.global.f32 	[%rd6], %f2;
	add.s32 	%r29, %r29, %r2;
	add.s32 	%r27, %r27, 1;
	setp.ne.s32 	%p4, %r27, 0;
	@%p4 bra 	$L__BB0_3;
$L__BB0_4:
	setp.lt.u32 	%p5, %r3, 3;
	@%p5 bra 	$L__BB0_7;
	mul.wide.s32 	%rd11, %r2, 4;
	shl.b32 	%r26, %r2, 2;
$L__BB0_6:
	mul.wide.s32 	%rd8, %r29, 4;
	add.s64 	%rd9, %rd2, %rd8;
	ld.global.f32 	%f3, [%rd9];
	max.f32 	%f4, %f3, 0f00000000;
	add.s64 	%rd10, %rd1, %rd8;
	st.global.f32 	[%rd10], %f4;
	add.s64 	%rd12, %rd9, %rd11;
	ld.global.f32 	%f5, [%rd12];
	max.f32 	%f6, %f5, 0f00000000;
	add.s64 	%rd13, %rd10, %rd11;
	st.global.f32 	[%rd13], %f6;
	add.s64 	%rd14, %rd12, %rd11;
	ld.global.f32 	%f7, [%rd14];
	max.f32 	%f8, %f7, 0f00000000;
	add.s64 	%rd15, %rd13, %rd11;
	st.global.f32 	[%rd15], %f8;
	add.s64 	%rd16, %rd14, %rd11;
	ld.global.f32 	%f9, [%rd16];
	max.f32 	%f10, %f9, 0f00000000;
	add.s64 	%rd17, %rd15, %rd11;
	st.global.f32 	[%rd17], %f10;
	add.s32 	%r29, %r26, %r29;
	setp.lt.s32 	%p6, %r29, %r12;
	@%p6 bra 	$L__BB0_6;
$L__BB0_7:
	ret;

}
	// .globl	_Z9relu_gradIfLi1EEvPT_S1_PbS1_i
.visible .entry _Z9relu_gradIfLi1EEvPT_S1_PbS1_i(
	.param .u64 .ptr .align 1 _Z9relu_gradIfLi1EEvPT_S1_PbS1_i_param_0,
	.param .u64 .ptr .align 1 _Z9relu_gradIfLi1EEvPT_S1_PbS1_i_param_1,
	.param .u64 .ptr .align 1 _Z9relu_gradIfLi1EEvPT_S1_PbS1_i_param_2,
	.param .u64 .ptr .align 1 _Z9relu_gradIfLi1EEvPT_S1_PbS1_i_param_3,
	.param .u32 _Z9relu_gradIfLi1EEvPT_S1_PbS1_i_param_4
)
{
	.reg .pred 	%p<12>;
	.reg .b32 	%r<31>;
	.reg .b32 	%f<16>;
	.reg .b64 	%rd<25>;

	ld.param.u64 	%rd4, [_Z9relu_gradIfLi1EEvPT_S1_PbS1_i_param_0];
	ld.param.u64 	%rd5, [_Z9relu_gradIfLi1EEvPT_S1_PbS1_i_param_1];
	ld.param.u64 	%rd6, [_Z9relu_gradIfLi1EEvPT_S1_PbS1_i_param_3];
	ld.param.u32 	%r12, [_Z9relu_gradIfLi1EEvPT_S1_PbS1_i_param_4];
	cvta.to.global.u64 	%rd1, %rd6;
	cvta.to.global.u64 	%rd2, %rd5;
	cvta.to.global.u64 	%rd3, %rd4;
	mov.u32 	%r13, %ctaid.x;
	mov.u32 	%r14, %ntid.x;
	mov.u32 	%r15, %tid.x;
	mad.lo.s32 	%r29, %r13, %r14, %r15;
	mov.u32 	%r16, %nctaid.x;
	mul.lo.s32 	%r2, %r16, %r14;
	setp.ge.s32 	%p1, %r29, %r12;
	@%p1 bra 	$L__BB1_7;
	add.s32 	%r17, %r29, %r2;
	max.s32 	%r18, %r12, %r17;
	setp.lt.s32 	%p2, %r17, %r12;
	selp.u32 	%r19, 1, 0, %p2;
	add.s32 	%r20, %r17, %r19;
	sub.s32 	%r21, %r18, %r20;
	div.u32 	%r22, %r21, %r2;
	add.s32 	%r3, %r22, %r19;
	and.b32  	%r23, %r3, 3;
	setp.eq.s32 	%p3, %r23, 3;
	@%p3 bra 	$L__BB1_4;
	add.s32 	%r24, %r3, 1;
	and.b32  	%r25, %r24, 3;
	neg.s32 	%r27, %r25;
$L__BB1_3:
	.pragma "nounroll";
	mul.wide.s32 	%rd7, %r29, 4;
	add.s64 	%rd8, %rd1, %rd7;
	add.s64 	%rd9, %rd2, %rd7;
	add.s64 	%rd10, %rd3, %rd7;
	ld.global.f32 	%f1, [%rd10];
	ld.global.f32 	%f2, [%rd9];
	setp.gt.f32 	%p4, %f2, 0f00000000;
	selp.f32 	%f3, %f1, 0f00000000, %p4;
	st.global.f32 	[%rd8], %f3;
	add.s32 	%r29, %r29, %r2;
	add.s32 	%r27, %r27, 1;
	setp.ne.s32 	%p5, %r27, 0;
	@%p5 bra 	$L__BB1_3;
$L__BB1_4:
	setp.lt.u32 	%p6, %r3, 3;
	@%p6 bra 	$L__BB1_7;
	mul.wide.s32 	%rd15, %r2, 4;
	shl.b32 	%r26, %r2, 2;
$L__BB1_6:
	mul.wide.s32 	%rd11, %r29, 4;
	add.s64 	%rd12, %rd3, %rd11;
	ld.global.f32 	%f4, [%rd12];
	add.s64 	%rd13, %rd2, %rd11;
	ld.global.f32 	%f5, [%rd13];
	setp.gt.f32 	%p7, %f5, 0f00000000;
	selp.f32 	%f6, %f4, 0f00000000, %p7;
	add.s64 	%rd14, %rd1, %rd11;
	st.global.f32 	[%rd14], %f6;
	add.s64 	%rd16, %rd12, %rd15;
	ld.global.f32 	%f7, [%rd16];
	add.s64 	%rd17, %rd13, %rd15;
	ld.global.f32 	%f8, [%rd17];
	setp.gt.f32 	%p8, %f8, 0f00000000;
	selp.f32 	%f9, %f7, 0f00000000, %p8;
	add.s64 	%rd18, %rd14, %rd15;
	st.global.f32 	[%rd18], %f9;
	add.s64 	%rd19, %rd16, %rd15;
	ld.global.f32 	%f10, [%rd19];
	add.s64 	%rd20, %rd17, %rd15;
	ld.global.f32 	%f11, [%rd20];
	setp.gt.f32 	%p9, %f11, 0f00000000;
	selp.f32 	%f12, %f10, 0f00000000, %p9;
	add.s64 	%rd21, %rd18, %rd15;
	st.global.f32 	[%rd21], %f12;
	add.s64 	%rd22, %rd19, %rd15;
	ld.global.f32 	%f13, [%rd22];
	add.s64 	%rd23, %rd20, %rd15;
	ld.global.f32 	%f14, [%rd23];
	setp.gt.f32 	%p10, %f14, 0f00000000;
	selp.f32 	%f15, %f13, 0f00000000, %p10;
	add.s64 	%rd24, %rd21, %rd15;
	st.global.f32 	[%rd24], %f15;
	add.s32 	%r29, %r26, %r29;
	setp.lt.s32 	%p11, %r29, %r12;
	@%p11 bra 	$L__BB1_6;
$L__BB1_7:
	ret;

}
	// .globl	_Z4reluIfLi2EEvPT_S1_Pbi
.visible .entry _Z4reluIfLi2EEvPT_S1_Pbi(
	.param .u64 .ptr .align 1 _Z4reluIfLi2EEvPT_S1_Pbi_param_0,
	.param .u64 .ptr .align 1 _Z4reluIfLi2EEvPT_S1_Pbi_param_1,
	.param .u64 .ptr .align 1 _Z4reluIfLi2EEvPT_S1_Pbi_param_2,
	.param .u32 _Z4reluIfLi2EEvPT_S1_Pbi_param_3
)
{
	.reg .pred 	%p<18>;
	.reg .b32 	%r<70>;
	.reg .b32 	%f<79>;
	.reg .b64 	%rd<37>;

	ld.param.u64 	%rd7, [_Z4reluIfLi2EEvPT_S1_Pbi_param_0];
	ld.param.u64 	%rd8, [_Z4reluIfLi2EEvPT_S1_Pbi_param_1];
	ld.param.u32 	%r35, [_Z4reluIfLi2EEvPT_S1_Pbi_param_3];
	cvta.to.global.u64 	%rd1, %rd8;
	cvta.to.global.u64 	%rd2, %rd7;
	mov.u32 	%r36, %ctaid.x;
	mov.u32 	%r37, %ntid.x;
	mov.u32 	%r38, %tid.x;
	mad.lo.s32 	%r1, %r36, %r37, %r38;
	mov.u32 	%r39, %nctaid.x;
	mul.lo.s32 	%r2, %r39, %r37;
	shr.u32 	%r40, %r35, 31;
	add.s32 	%r41, %r35, %r40;
	shr.s32 	%r3, %r41, 1;
	and.b32  	%r42, %r41, -2;
	sub.s32 	%r4, %r35, %r42;
	setp.ge.s32 	%p1, %r1, %r3;
	@%p1 bra 	$L__BB2_7;
	add.s32 	%r43, %r1, %r2;
	max.s32 	%r44, %r3, %r43;
	setp.lt.s32 	%p2, %r43, %r3;
	selp.u32 	%r45, 1, 0, %p2;
	add.s32 	%r46, %r43, %r45;
	sub.s32 	%r47, %r44, %r46;
	div.u32 	%r48, %r47, %r2;
	add.s32 	%r5, %r48, %r45;
	and.b32  	%r49, %r5, 3;
	setp.eq.s32 	%p3, %r49, 3;
	mov.u32 	%r60, %r1;
	@%p3 bra 	$L__BB2_4;
	add.s32 	%r50, %r5, 1;
	and.b32  	%r51, %r50, 3;
	neg.s32 	%r58, %r51;
	mov.u32 	%r60, %r1;
$L__BB2_3:
	.pragma "nounroll";
	mul.wide.s32 	%rd9, %r60, 8;
	add.s64 	%rd10, %rd1, %rd9;
	add.s64 	%rd11, %rd2, %rd9;
	ld.global.v2.f32 	{%f1, %f2}, [%rd11];
	max.f32 	%f3, %f1, 0f00000000;
	max.f32 	%f4, %f2, 0f00000000;
	st.global.v2.f32 	[%rd10], {%f3, %f4};
	add.s32 	%r60, %r60, %r2;
	add.s32 	%r58, %r58, 1;
	setp.ne.s32 	%p4, %r58, 0;
	@%p4 bra 	$L__BB2_3;
$L__BB2_4:
	setp.lt.u32 	%p5, %r5, 3;
	@%p5 bra 	$L__BB2_7;
	mul.wide.s32 	%rd15, %r2, 8;
	shl.b32 	%r52, %r2, 2;
$L__BB2_6:
	mul.wide.s32 	%rd12, %r60, 8;
	add.s64 	%rd13, %rd2, %rd12;
	ld.global.v2.f32 	{%f5, %f6}, [%rd13];
	max.f32 	%f7, %f5, 0f00000000;
	max.f32 	%f8, %f6, 0f00000000;
	add.s64 	%rd14, %rd1, %rd12;
	st.global.v2.f32 	[%rd14], {%f7, %f8};
	add.s64 	%rd16, %rd13, %rd15;
	ld.global.v2.f32 	{%f9, %f10}, [%rd16];
	max.f32 	%f11, %f9, 0f00000000;
	max.f32 	%f12, %f10, 0f00000000;
	add.s64 	%rd17, %rd14, %rd15;
	st.global.v2.f32 	[%rd17], {%f11, %f12};
	add.s64 	%rd18, %rd16, %rd15;
	ld.global.v2.f32 	{%f13, %f14}, [%rd18];
	max.f32 	%f15, %f13, 0f00000000;
	max.f32 	%f16, %f14, 0f00000000;
	add.s64 	%rd19, %rd17, %rd15;
	st.global.v2.f32 	[%rd19], {%f15, %f16};
	add.s64 	%rd20, %rd18, %rd15;
	ld.global.v2.f32 	{%f17, %f18}, [%rd20];
	max.f32 	%f19, %f17, 0f00000000;
	max.f32 	%f20, %f18, 0f00000000;
	add.s64 	%rd21, %rd19, %rd15;
	st.global.v2.f32 	[%rd21], {%f19, %f20};
	add.s32 	%r60, %r52, %r60;
	setp.lt.s32 	%p6, %r60, %r3;
	@%p6 bra 	$L__BB2_6;
$L__BB2_7:
	setp.ne.s32 	%p7, %r1, 0;
	setp.eq.s32 	%p8, %r4, 0;
	or.pred  	%p9, %p7, %p8;
	@%p9 bra 	$L__BB2_21;
	and.b32  	%r14, %r4, 15;
	setp.gt.s32 	%p10, %r4, -1;
	mov.u32 	%r66, %r4;
	@%p10 bra 	$L__BB2_12;
	and.b32  	%r55, %r4, -16;
	neg.s32 	%r62, %r55;
	mul.wide.s32 	%rd22, %r35, 4;
	add.s64 	%rd23, %rd22, 32;
	add.s64 	%rd3, %rd2, %rd23;
	add.s64 	%rd4, %rd1, %rd23;
	mov.b32 	%r64, -1;
	mov.b32 	%r63, 0;
$L__BB2_10:
	.pragma "nounroll";
	mul.wide.s32 	%rd24, %r64, 4;
	sub.s64 	%rd25, %rd3, %rd24;
	sub.s64 	%rd26, %rd4, %rd24;
	ld.global.f32 	%f21, [%rd25+-32];
	max.f32 	%f22, %f21, 0f00000000;
	st.global.f32 	[%rd26+-32], %f22;
	ld.global.f32 	%f23, [%rd25+-28];
	max.f32 	%f24, %f23, 0f00000000;
	st.global.f32 	[%rd26+-28], %f24;
	ld.global.f32 	%f25, [%rd25+-24];
	max.f32 	%f26, %f25, 0f00000000;
	st.global.f32 	[%rd26+-24], %f26;
	ld.global.f32 	%f27, [%rd25+-20];
	max.f32 	%f28, %f27, 0f00000000;
	st.global.f32 	[%rd26+-20], %f28;
	ld.global.f32 	%f29, [%rd25+-16];
	max.f32 	%f30, %f29, 0f00000000;
	st.global.f32 	[%rd26+-16], %f30;
	ld.global.f32 	%f31, [%rd25+-12];
	max.f32 	%f32, %f31, 0f00000000;
	st.global.f32 	[%rd26+-12], %f32;
	ld.global.f32 	%f33, [%rd25+-8];
	max.f32 	%f34, %f33, 0f00000000;
	st.global.f32 	[%rd26+-8], %f34;
	ld.global.f32 	%f35, [%rd25+-4];
	max.f32 	%f36, %f35, 0f00000000;
	st.global.f32 	[%rd26+-4], %f36;
	ld.global.f32 	%f37, [%rd25];
	max.f32 	%f38, %f37, 0f00000000;
	st.global.f32 	[%rd26], %f38;
	ld.global.f32 	%f39, [%rd25+4];
	max.f32 	%f40, %f39, 0f00000000;
	st.global.f32 	[%rd26+4], %f40;
	ld.global.f32 	%f41, [%rd25+8];
	max.f32 	%f42, %f41, 0f00000000;
	st.global.f32 	[%rd26+8], %f42;
	ld.global.f32 	%f43, [%rd25+12];
	max.f32 	%f44, %f43, 0f00000000;
	st.global.f32 	[%rd26+12], %f44;
	ld.global.f32 	%f45, [%rd25+16];
	max.f32 	%f46, %f45, 0f00000000;
	st.global.f32 	[%rd26+16], %f46;
	ld.global.f32 	%f47, [%rd25+20];
	max.f32 	%f48, %f47, 0f00000000;
	st.global.f32 	[%rd26+20], %f48;
	ld.global.f32 	%f49, [%rd25+24];
	max.f32 	%f50, %f49, 0f00000000;
	st.global.f32 	[%rd26+24], %f50;
	add.s32 	%r64, %r64, -16;
	ld.global.f32 	%f51, [%rd25+28];
	max.f32 	%f52, %f51, 0f00000000;
	st.global.f32 	[%rd26+28], %f52;
	add.s32 	%r63, %r63, -16;
	add.s32 	%r62, %r62, 16;
	setp.ne.s32 	%p11, %r62, 0;
	@%p11 bra 	$L__BB2_10;
	add.s32 	%r66, %r63, -1;
$L__BB2_12:
	setp.eq.s32 	%p12, %r14, 0;
	@%p12 bra 	$L__BB2_21;
	and.b32  	%r24, %r4, 7;
	setp.lt.u32 	%p13, %r14, 8;
	@%p13 bra 	$L__BB2_15;
	sub.s32 	%r56, %r35, %r66;
	mul.wide.s32 	%rd27, %r56, 4;
	add.s64 	%rd28, %rd2, %rd27;
	ld.global.f32 	%f53, [%rd28];
	max.f32 	%f54, %f53, 0f00000000;
	add.s64 	%rd29, %rd1, %rd27;
	st.global.f32 	[%rd29], %f54;
	ld.global.f32 	%f55, [%rd28+4];
	max.f32 	%f56, %f55, 0f00000000;
	st.global.f32 	[%rd29+4], %f56;
	ld.global.f32 	%f57, [%rd28+8];
	max.f32 	%f58, %f57, 0f00000000;
	st.global.f32 	[%rd29+8], %f58;
	ld.global.f32 	%f59, [%rd28+12];
	max.f32 	%f60, %f59, 0f00000000;
	st.global.f32 	[%rd29+12], %f60;
	ld.global.f32 	%f61, [%rd28+16];
	max.f32 	%f62, %f61, 0f00000000;
	st.global.f32 	[%rd29+16], %f62;
	ld.global.f32 	%f63, [%rd28+20];
	max.f32 	%f64, %f63, 0f00000000;
	st.global.f32 	[%rd29+20], %f64;
	ld.global.f32 	%f65, [%rd28+24];
	max.f32 	%f66, %f65, 0f00000000;
	st.global.f32 	[%rd29+24], %f66;
	ld.global.f32 	%f67, [%rd28+28];
	max.f32 	%f68, %f67, 0f00000000;
	st.global.f32 	[%rd29+28], %f68;
	add.s32 	%r66, %r66, -8;
$L__BB2_15:
	setp.eq.s32 	%p14, %r24, 0;
	@%p14 bra 	$L__BB2_21;
	and.b32  	%r27, %r4, 3;
	setp.lt.u32 	%p15, %r24, 4;
	@%p15 bra 	$L__BB2_18;
	sub.s32 	%r57, %r35, %r66;
	mul.wide.s32 	%rd30, %r57, 4;
	add.s64 	%rd31, %rd2, %rd30;
	ld.global.f32 	%f69, [%rd31];
	max.f32 	%f70, %f69, 0f00000000;
	add.s64 	%rd32, %rd1, %rd30;
	st.global.f32 	[%rd32], %f70;
	ld.global.f32 	%f71, [%rd31+4];
	max.f32 	%f72, %f71, 0f00000000;
	st.global.f32 	[%rd32+4], %f72;
	ld.global.f32 	%f73, [%rd31+8];
	max.f32 	%f74, %f73, 0f00000000;
	st.global.f32 	[%rd32+8], %f74;
	ld.global.f32 	%f75, [%rd31+12];
	max.f32 	%f76, %f75, 0f00000000;
	st.global.f32 	[%rd32+12], %f76;
	add.s32 	%r66, %r66, -4;
$L__BB2_18:
	setp.eq.s32 	%p16, %r27, 0;
	@%p16 bra 	$L__BB2_21;
	mul.wide.s32 	%rd33, %r35, 4;
	add.s64 	%rd5, %rd1, %rd33;
	add.s64 	%rd6, %rd2, %rd33;
	neg.s32 	%r68, %r27;
$L__BB2_20:
	.pragma "nounroll";
	mul.wide.s32 	%rd34, %r66, 4;
	sub.s64 	%rd35, %rd5, %rd34;
	sub.s64 	%rd36, %rd6, %rd34;
	add.s32 	%r66, %r66, -1;
	ld.global.f32 	%f77, [%rd36];
	max.f32 	%f78, %f77, 0f00000000;
	st.global.f32 	[%rd35], %f78;
	add.s32 	%r68, %r68, 1;
	setp.ne.s32 	%p17, %r68, 0;
	@%p17 bra 	$L__BB2_20;
$L__BB2_21:
	ret;

}
	// .globl	_Z9relu_gradIfLi2EEvPT_S1_PbS1_i
.visible .entry _Z9relu_gradIfLi2EEvPT_S1_PbS1_i(
	.param .u64 .ptr .align 1 _Z9relu_gradIfLi2EEvPT_S1_PbS1_i_param_0,
	.param .u64 .ptr .align 1 _Z9relu_gradIfLi2EEvPT_S1_PbS1_i_param_1,
	.param .u64 .ptr .align 1 _Z9relu_gradIfLi2EEvPT_S1_PbS1_i_param_2,
	.param .u64 .ptr .align 1 _Z9relu_gradIfLi2EEvPT_S1_PbS1_i_param_3,
	.param .u32 _Z9relu_gradIfLi2EEvPT_S1_PbS1_i_param_4
)
{
	.reg .pred 	%p<57>;
	.reg .b32 	%r<70>;
	.reg .b32 	%f<118>;
	.reg .b64 	%rd<50>;

	ld.param.u64 	%rd10, [_Z9relu_gradIfLi2EEvPT_S1_PbS1_i_param_0];
	ld.param.u64 	%rd11, [_Z9relu_gradIfLi2EEvPT_S1_PbS1_i_param_1];
	ld.param.u64 	%rd12, [_Z9relu_gradIfLi2EEvPT_S1_PbS1_i_param_3];
	ld.param.u32 	%r35, [_Z9relu_gradIfLi2EEvPT_S1_PbS1_i_param_4];
	cvta.to.global.u64 	%rd1, %rd12;
	cvta.to.global.u64 	%rd2, %rd11;
	cvta.to.global.u64 	%rd3, %rd10;
	mov.u32 	%r36, %ctaid.x;
	mov.u32 	%r37, %ntid.x;
	mov.u32 	%r38, %tid.x;
	mad.lo.s32 	%r1, %r36, %r37, %r38;
	mov.u32 	%r39, %nctaid.x;
	mul.lo.s32 	%r2, %r39, %r37;
	shr.u32 	%r40, %r35, 31;
	add.s32 	%r41, %r35, %r40;
	shr.s32 	%r3, %r41, 1;
	and.b32  	%r42, %r41, -2;
	sub.s32 	%r4, %r35, %r42;
	setp.ge.s32 	%p1, %r1, %r3;
	@%p1 bra 	$L__BB3_7;
	add.s32 	%r43, %r1, %r2;
	max.s32 	%r44, %r3, %r43;
	setp.lt.s32 	%p2, %r43, %r3;
	selp.u32 	%r45, 1, 0, %p2;
	add.s32 	%r46, %r43, %r45;
	sub.s32 	%r47, %r44, %r46;
	div.u32 	%r48, %r47, %r2;
	add.s32 	%r5, %r48, %r45;
	and.b32  	%r49, %r5, 3;
	setp.eq.s32 	%p3, %r49, 3;
	mov.u32 	%r60, %r1;
	@%p3 bra 	$L__BB3_4;
	add.s32 	%r50, %r5, 1;
	and.b32  	%r51, %r50, 3;
	neg.s32 	%r58, %r51;
	mov.u32 	%r60, %r1;
$L__BB3_3:
	.pragma "nounroll";
	mul.wide.s32 	%rd13, %r60, 8;
	add.s64 	%rd14, %rd1, %rd13;
	add.s64 	%rd15, %rd2, %rd13;
	add.s64 	%rd16, %rd3, %rd13;
	ld.global.v2.f32 	{%f1, %f2}, [%rd16];
	ld.global.v2.f32 	{%f3, %f4}, [%rd15];
	setp.gt.f32 	%p4, %f3, 0f00000000;
	selp.f32 	%f5, %f1, 0f00000000, %p4;
	setp.gt.f32 	%p5, %f4, 0f00000000;
	selp.f32 	%f6, %f2, 0f00000000, %p5;
	st.global.v2.f32 	[%rd14], {%f5, %f6};
	add.s32 	%r60, %r60, %r2;
	add.s32 	%r58, %r58, 1;
	setp.ne.s32 	%p6, %r58, 0;
	@%p6 bra 	$L__BB3_3;
$L__BB3_4:
	setp.lt.u32 	%p7, %r5, 3;
	@%p7 bra 	$L__BB3_7;
	mul.wide.s32 	%rd21, %r2, 8;
	shl.b32 	%r52, %r2, 2;
$L__BB3_6:
	mul.wide.s32 	%rd17, %r60, 8;
	add.s64 	%rd18, %rd3, %rd17;
	ld.global.v2.f32 	{%f7, %f8}, [%rd18];
	add.s64 	%rd19, %rd2, %rd17;
	ld.global.v2.f32 	{%f9, %f10}, [%rd19];
	setp.gt.f32 	%p8, %f9, 0f00000000;
	selp.f32 	%f11, %f7, 0f00000000, %p8;
	setp.gt.f32 	%p9, %f10, 0f00000000;
	selp.f32 	%f12, %f8, 0f00000000, %p9;
	add.s64 	%rd20, %rd1, %rd17;
	st.global.v2.f32 	[%rd20], {%f11, %f12};
	add.s64 	%rd22, %rd18, %rd21;
	ld.global.v2.f32 	{%f13, %f14}, [%rd22];
	add.s64 	%rd23, %rd19, %rd21;
	ld.global.v2.f32 	{%f15, %f16}, [%rd23];
	setp.gt.f32 	%p10, %f15, 0f00000000;
	selp.f32 	%f17, %f13, 0f00000000, %p10;
	setp.gt.f32 	%p11, %f16, 0f00000000;
	selp.f32 	%f18, %f14, 0f00000000, %p11;
	add.s64 	%rd24, %rd20, %rd21;
	st.global.v2.f32 	[%rd24], {%f17, %f18};
	add.s64 	%rd25, %rd22, %rd21;
	ld.global.v2.f32 	{%f19, %f20}, [%rd25];
	add.s64 	%rd26, %rd23, %rd21;
	ld.global.v2.f32 	{%f21, %f22}, [%rd26];
	setp.gt.f32 	%p12, %f21, 0f00000000;
	selp.f32 	%f23, %f19, 0f00000000, %p12;
	setp.gt.f32 	%p13, %f22, 0f00000000;
	selp.f32 	%f24, %f20, 0f00000000, %p13;
	add.s64 	%rd27, %rd24, %rd21;
	st.global.v2.f32 	[%rd27], {%f23, %f24};
	add.s64 	%rd28, %rd25, %rd21;
	ld.global.v2.f32 	{%f25, %f26}, [%rd28];
	add.s64 	%rd29, %rd26, %rd21;
	ld.global.v2.f32 	{%f27, %f28}, [%rd29];
	setp.gt.f32 	%p14, %f27, 0f00000000;
	selp.f32 	%f29, %f25, 0f00000000, %p14;
	setp.gt.f32 	%p15, %f28, 0f00000000;
	selp.f32 	%f30, %f26, 0f00000000, %p15;
	add.s64 	%rd30, %rd27, %rd21;
	st.global.v2.f32 	[%rd30], {%f29, %f30};
	add.s32 	%r60, %r52, %r60;
	setp.lt.s32 	%p16, %r60, %r3;
	@%p16 bra 	$L__BB3_6;
$L__BB3_7:
	setp.ne.s32 	%p17, %r1, 0;
	setp.eq.s32 	%p18, %r4, 0;
	or.pred  	%p19, %p17, %p18;
	@%p19 bra 	$L__BB3_21;
	and.b32  	%r14, %r4, 15;
	setp.gt.s32 	%p20, %r4, -1;
	mov.u32 	%r66, %r4;
	@%p20 bra 	$L__BB3_12;
	and.b32  	%r55, %r4, -16;
	neg.s32 	%r62, %r55;
	mul.wide.s32 	%rd31, %r35, 4;
	add.s64 	%rd32, %rd31, 32;
	add.s64 	%rd4, %rd3, %rd32;
	add.s64 	%rd5, %rd2, %rd32;
	add.s64 	%rd6, %rd1, %rd32;
	mov.b32 	%r64, -1;
	mov.b32 	%r63, 0;
$L__BB3_10:
	.pragma "nounroll";
	mul.wide.s32 	%rd33, %r64, 4;
	sub.s64 	%rd34, %rd4, %rd33;
	sub.s64 	%rd35, %rd5, %rd33;
	sub.s64 	%rd36, %rd6, %rd33;
	ld.global.f32 	%f31, [%rd34+-32];
	ld.global.f32 	%f32, [%rd35+-32];
	setp.gt.f32 	%p21, %f32, 0f00000000;
	selp.f32 	%f33, %f31, 0f00000000, %p21;
	st.global.f32 	[%rd36+-32], %f33;
	ld.global.f32 	%f34, [%rd34+-28];
	ld.global.f32 	%f35, [%rd35+-28];
	setp.gt.f32 	%p22, %f35, 0f00000000;
	selp.f32 	%f36, %f34, 0f00000000, %p22;
	st.global.f32 	[%rd36+-28], %f36;
	ld.global.f32 	%f37, [%rd34+-24];
	ld.global.f32 	%f38, [%rd35+-24];
	setp.gt.f32 	%p23, %f38, 0f00000000;
	selp.f32 	%f39, %f37, 0f00000000, %p23;
	st.global.f32 	[%rd36+-24], %f39;
	ld.global.f32 	%f40, [%rd34+-20];
	ld.global.f32 	%f41, [%rd35+-20];
	setp.gt.f32 	%p24, %f41, 0f00000000;
	selp.f32 	%f42, %f40, 0f00000000, %p24;
	st.global.f32 	[%rd36+-20], %f42;
	ld.global.f32 	%f43, [%rd34+-16];
	ld.global.f32 	%f44, [%rd35+-16];
	setp.gt.f32 	%p25, %f44, 0f00000000;
	selp.f32 	%f45, %f43, 0f00000000, %p25;
	st.global.f32 	[%rd36+-16], %f45;
	ld.global.f32 	%f46, [%rd34+-12];
	ld.global.f32 	%f47, [%rd35+-12];
	setp.gt.f32 	%p26, %f47, 0f00000000;
	selp.f32 	%f48, %f46, 0f00000000, %p26;
	st.global.f32 	[%rd36+-12], %f48;
	ld.global.f32 	%f49, [%rd34+-8];
	ld.global.f32 	%f50, [%rd35+-8];
	setp.gt.f32 	%p27, %f50, 0f00000000;
	selp.f32 	%f51, %f49, 0f00000000, %p27;
	st.global.f32 	[%rd36+-8], %f51;
	ld.global.f32 	%f52, [%rd34+-4];
	ld.global.f32 	%f53, [%rd35+-4];
	setp.gt.f32 	%p28, %f53, 0f00000000;
	selp.f32 	%f54, %f52, 0f00000000, %p28;
	st.global.f32 	[%rd36+-4], %f54;
	ld.global.f32 	%f55, [%rd34];
	ld.global.f32 	%f56, [%rd35];
	setp.gt.f32 	%p29, %f56, 0f00000000;
	selp.f32 	%f57, %f55, 0f00000000, %p29;
	st.global.f32 	[%rd36], %f57;
	ld.global.f32 	%f58, [%rd34+4];
	ld.global.f32 	%f59, [%rd35+4];
	setp.gt.f32 	%p30, %f59, 0f00000000;
	selp.f32 	%f60, %f58, 0f00000000, %p30;
	st.global.f32 	[%rd36+4], %f60;
	ld.global.f32 	%f61, [%rd34+8];
	ld.global.f32 	%f62, [%rd35+8];
	setp.gt.f32 	%p31, %f62, 0f00000000;
	selp.f32 	%f63, %f61, 0f00000000, %p31;
	st.global.f32 	[%rd36+8], %f63;
	ld.global.f32 	%f64, [%rd34+12];
	ld.global.f32 	%f65, [%rd35+12];
	setp.gt.f32 	%p32, %f65, 0f00000000;
	selp.f32 	%f66, %f64, 0f00000000, %p32;
	st.global.f32 	[%rd36+12], %f66;
	ld.global.f32 	%f67, [%rd34+16];
	ld.global.f32 	%f68, [%rd35+16];
	setp.gt.f32 	%p33, %f68, 0f00000000;
	selp.f32 	%f69, %f67, 0f00000000, %p33;
	st.global.f32 	[%rd36+16], %f69;
	ld.global.f32 	%f70, [%rd34+20];
	ld.global.f32 	%f71, [%rd35+20];
	setp.gt.f32 	%p34, %f71, 0f00000000;
	selp.f32 	%f72, %f70, 0f00000000, %p34;
	st.global.f32 	[%rd36+20], %f72;
	ld.global.f32 	%f73, [%rd34+24];
	ld.global.f32 	%f74, [%rd35+24];
	setp.gt.f32 	%p35, %f74, 0f00000000;
	selp.f32 	%f75, %f73, 0f00000000, %p35;
	st.global.f32 	[%rd36+24], %f75;
	add.s32 	%r64, %r64, -16;
	ld.global.f32 	%f76, [%rd34+28];
	ld.global.f32 	%f77, [%rd35+28];
	setp.gt.f32 	%p36, %f77, 0f00000000;
	selp.f32 	%f78, %f76, 0f00000000, %p36;
	st.global.f32 	[%rd36+28], %f78;
	add.s32 	%r63, %r63, -16;
	add.s32 	%r62, %r62, 16;
	setp.ne.s32 	%p37, %r62, 0;
	@%p37 bra 	$L__BB3_10;
	add.s32 	%r66, %r63, -1;
$L__BB3_12:
	setp.eq.s32 	%p38, %r14, 0;
	@%p38 bra 	$L__BB3_21;
	and.b32  	%r24, %r4, 7;
	setp.lt.u32 	%p39, %r14, 8;
	@%p39 bra 	$L__BB3_15;
	sub.s32 	%r56, %r35, %r66;
	mul.wide.s32 	%rd37, %r56, 4;
	add.s64 	%rd38, %rd3, %rd37;
	ld.global.f32 	%f79, [%rd38];
	add.s64 	%rd39, %rd2, %rd37;
	ld.global.f32 	%f80, [%rd39];
	setp.gt.f32 	%p40, %f80, 0f00000000;
	selp.f32 	%f81, %f79, 0f00000000, %p40;
	add.s64 	%rd40, %rd1, %rd37;
	st.global.f32 	[%rd40], %f81;
	ld.global.f32 	%f82, [%rd38+4];
	ld.global.f32 	%f83, [%rd39+4];
	setp.gt.f32 	%p41, %f83, 0f00000000;
	selp.f32 	%f84, %f82, 0f00000000, %p41;
	st.global.f32 	[%rd40+4], %f84;
	ld.global.f32 	%f85, [%rd38+8];
	ld.global.f32 	%f86, [%rd39+8];
	setp.gt.f32 	%p42, %f86, 0f00000000;
	selp.f32 	%f87, %f85, 0f00000000, %p42;
	st.global.f32 	[%rd40+8], %f87;
	ld.global.f32 	%f88, [%rd38+12];
	ld.global.f32 	%f89, [%rd39+12];
	setp.gt.f32 	%p43, %f89, 0f00000000;
	selp.f32 	%f90, %f88, 0f00000000, %p43;
	st.global.f32 	[%rd40+12], %f90;
	ld.global.f32 	%f91, [%rd38+16];
	ld.global.f32 	%f92, [%rd39+16];
	setp.gt.f32 	%p44, %f92, 0f00000000;
	selp.f32 	%f93, %f91, 0f00000000, %p44;
	st.global.f32 	[%rd40+16], %f93;
	ld.global.f32 	%f94, [%rd38+20];
	ld.global.f32 	%f95, [%rd39+20];
	setp.gt.f32 	%p45, %f95, 0f00000000;
	selp.f32 	%f96, %f94, 0f00000000, %p45;
	st.global.f32 	[%rd40+20], %f96;
	ld.global.f32 	%f97, [%rd38+24];
	ld.global.f32 	%f98, [%rd39+24];
	setp.gt.f32 	%p46, %f98, 0f00000000;
	selp.f32 	%f99, %f97, 0f00000000, %p46;
	st.global.f32 	[%rd40+24], %f99;
	ld.global.f32 	%f100, [%rd38+28];
	ld.global.f32 	%f101, [%rd39+28];
	setp.gt.f32 	%p47, %f101, 0f00000000;
	selp.f32 	%f102, %f100, 0f00000000, %p47;
	st.global.f32 	[%rd40+28], %f102;
	add.s32 	%r66, %r66, -8;
$L__BB3_15:
	setp.eq.s32 	%p48, %r24, 0;
	@%p48 bra 	$L__BB3_21;
	and.b32  	%r27, %r4, 3;
	setp.lt.u32 	%p49, %r24, 4;
	@%p49 bra 	$L__BB3_18;
	sub.s32 	%r57, %r35, %r66;
	mul.wide.s32 	%rd41, %r57, 4;
	add.s64 	%rd42, %rd3, %rd41;
	ld.global.f32 	%f103, [%rd42];
	add.s64 	%rd43, %rd2, %rd41;
	ld.global.f32 	%f104, [%rd43];
	setp.gt.f32 	%p50, %f104, 0f00000000;
	selp.f32 	%f105, %f103, 0f00000000, %p50;
	add.s64 	%rd44, %rd1, %rd41;
	st.global.f32 	[%rd44], %f105;
	ld.global.f32 	%f106, [%rd42+4];
	ld.global.f32 	%f107, [%rd43+4];
	setp.gt.f32 	%p51, %f107, 0f00000000;
	selp.f32 	%f108, %f106, 0f00000000, %p51;
	st.global.f32 	[%rd44+4], %f108;
	ld.global.f32 	%f109, [%rd42+8];
	ld.global.f32 	%f110, [%rd43+8];
	setp.gt.f32 	%p52, %f110, 0f00000000;
	selp.f32 	%f111, %f109, 0f00000000, %p52;
	st.global.f32 	[%rd44+8], %f111;
	ld.global.f32 	%f112, [%rd42+12];
	ld.global.f32 	%f113, [%rd43+12];
	setp.gt.f32 	%p53, %f113, 0f00000000;
	selp.f32 	%f114, %f112, 0f00000000, %p53;
	st.global.f32 	[%rd44+12], %f114;
	add.s32 	%r66, %r66, -4;
$L__BB3_18:
	setp.eq.s32 	%p54, %r27, 0;
	@%p54 bra 	$L__BB3_21;
	mul.wide.s32 	%rd45, %r35, 4;
	add.s64 	%rd7, %rd1, %rd45;
	add.s64 	%rd8, %rd2, %rd45;
	add.s64 	%rd9, %rd3, %rd45;
	neg.s32 	%r68, %r27;
$L__BB3_20:
	.pragma "nounroll";
	mul.wide.s32 	%rd46, %r66, 4;
	sub.s64 	%rd47, %rd7, %rd46;
	sub.s64 	%rd48, %rd8, %rd46;
	sub.s64 	%rd49, %rd9, %rd46;
	add.s32 	%r66, %r66, -1;
	ld.global.f32 	%f115, [%rd49];
	ld.global.f32 	%f116, [%rd48];
	setp.gt.f32 	%p55, %f116, 0f00000000;
	selp.f32 	%f117, %f115, 0f00000000, %p55;
	st.global.f32 	[%rd47], %f117;
	add.s32 	%r68, %r68, 1;
	setp.ne.s32 	%p56, %r68, 0;
	@%p56 bra 	$L__BB3_20;
$L__BB3_21:
	ret;

}
	// .globl	_Z4reluIfLi4EEvPT_S1_Pbi
.visible .entry _Z4reluIfLi4EEvPT_S1_Pbi(
	.param .u64 .ptr .align 1 _Z4reluIfLi4EEvPT_S1_Pbi_param_0,
	.param .u64 .ptr .align 1 _Z4reluIfLi4EEvPT_S1_Pbi_param_1,
	.param .u64 .ptr .align 1 _Z4reluIfLi4EEvPT_S1_Pbi_param_2,
	.param .u32 _Z4reluIfLi4EEvPT_S1_Pbi_param_3
)
{
	.reg .pred 	%p<18>;
	.reg .b32 	%r<65>;
	.reg .b32 	%f<99>;
	.reg .b64 	%rd<37>;

	ld.param.u64 	%rd7, [_Z4reluIfLi4EEvPT_S1_Pbi_param_0];
	ld.param.u64 	%rd8, [_Z4reluIfLi4EEvPT_S1_Pbi_param_1];
	ld.param.u32 	%r32, [_Z4reluIfLi4EEvPT_S1_Pbi_param_3];
	cvta.to.global.u64 	%rd1, %rd8;
	cvta.to.global.u64 	%rd2, %rd7;
	mov.u32 	%r33, %ctaid.x;
	mov.u32 	%r34, %ntid.x;
	mov.u32 	%r35, %tid.x;
	mad.lo.s32 	%r1, %r33, %r34, %r35;
	mov.u32 	%r36, %nctaid.x;
	mul.lo.s32 	%r2, %r36, %r34;
	shr.s32 	%r37, %r32, 31;
	shr.u32 	%r38, %r37, 30;
	add.s32 	%r39, %r32, %r38;
	shr.s32 	%r3, %r39, 2;
	and.b32  	%r40, %r39, -4;
	sub.s32 	%r4, %r32, %r40;
	setp.ge.s32 	%p1, %r1, %r3;
	@%p1 bra 	$L__BB4_7;
	add.s32 	%r41, %r1, %r2;
	max.s32 	%r42, %r3, %r41;
	setp.lt.s32 	%p2, %r41, %r3;
	selp.u32 	%r43, 1, 0, %p2;
	add.s32 	%r44, %r41, %r43;
	sub.s32 	%r45, %r42, %r44;
	div.u32 	%r46, %r45, %r2;
	add.s32 	%r5, %r46, %r43;
	and.b32  	%r47, %r5, 3;
	setp.eq.s32 	%p3, %r47, 3;
	mov.u32 	%r56, %r1;
	@%p3 bra 	$L__BB4_4;
	add.s32 	%r48, %r5, 1;
	and.b32  	%r49, %r48, 3;
	neg.s32 	%r54, %r49;
	mov.u32 	%r56, %r1;
$L__BB4_3:
	.pragma "nounroll";
	mul.wide.s32 	%rd9, %r56, 16;
	add.s64 	%rd10, %rd1, %rd9;
	add.s64 	%rd11, %rd2, %rd9;
	ld.global.v4.f32 	{%f1, %f2, %f3, %f4}, [%rd11];
	max.f32 	%f5, %f1, 0f00000000;
	max.f32 	%f6, %f2, 0f00000000;
	max.f32 	%f7, %f3, 0f00000000;
	max.f32 	%f8, %f4, 0f00000000;
	st.global.v4.f32 	[%rd10], {%f5, %f6, %f7, %f8};
	add.s32 	%r56, %r56, %r2;
	add.s32 	%r54, %r54, 1;
	setp.ne.s32 	%p4, %r54, 0;
	@%p4 bra 	$L__BB4_3;
$L__BB4_4:
	setp.lt.u32 	%p5, %r5, 3;
	@%p5 bra 	$L__BB4_7;
	mul.wide.s32 	%rd15, %r2, 16;
	shl.b32 	%r50, %r2, 2;
$L__BB4_6:
	mul.wide.s32 	%rd12, %r56, 16;
	add.s64 	%rd13, %rd2, %rd12;
	ld.global.v4.f32 	{%f9, %f10, %f11, %f12}, [%rd13];
	max.f32 	%f13, %f9, 0f00000000;
	max.f32 	%f14, %f10, 0f00000000;
	max.f32 	%f15, %f11, 0f00000000;
	max.f32 	%f16, %f12, 0f00000000;
	add.s64 	%rd14, %rd1, %rd12;
	st.global.v4.f32 	[%rd14], {%f13, %f14, %f15, %f16};
	add.s64 	%rd16, %rd13, %rd15;
	ld.global.v4.f32 	{%f17, %f18, %f19, %f20}, [%rd16];
	max.f32 	%f21, %f17, 0f00000000;
	max.f32 	%f22, %f18, 0f00000000;
	max.f32 	%f23, %f19, 0f00000000;
	max.f32 	%f24, %f20, 0f00000000;
	add.s64 	%rd17, %rd14, %rd15;
	st.global.v4.f32 	[%rd17], {%f21, %f22, %f23, %f24};
	add.s64 	%rd18, %rd16, %rd15;
	ld.global.v4.f32 	{%f25, %f26, %f27, %f28}, [%rd18];
	max.f32 	%f29, %f25, 0f00000000;
	max.f32 	%f30, %f26, 0f00000000;
	max.f32 	%f31, %f27, 0f00000000;
	max.f32 	%f32, %f28, 0f00000000;
	add.s64 	%rd19, %rd17, %rd15;
	st.global.v4.f32 	[%rd19], {%f29, %f30, %f31, %f32};
	add.s64 	%rd20, %rd18, %rd15;
	ld.global.v4.f32 	{%f33, %f34, %f35, %f36}, [%rd20];
	max.f32 	%f37, %f33, 0f00000000;
	max.f32 	%f38, %f34, 0f00000000;
	max.f32 	%f39, %f35, 0f00000000;
	max.f32 	%f40, %f36, 0f00000000;
	add.s64 	%rd21, %rd19, %rd15;
	st.global.v4.f32 	[%rd21], {%f37, %f38, %f39, %f40};
	add.s32 	%r56, %r50, %r56;
	setp.lt.s32 	%p6, %r56, %r3;
	@%p6 bra 	$L__BB4_6;
$L__BB4_7:
	setp.ne.s32 	%p7, %r1, 0;
	setp.eq.s32 	%p8, %r4, 0;
	or.pred  	%p9, %p7, %p8;
	@%p9 bra 	$L__BB4_20;
	and.b32  	%r14, %r4, 15;
	setp.gt.s32 	%p10, %r4, -1;
	mov.u32 	%r60, %r4;
	@%p10 bra 	$L__BB4_11;
	and.b32  	%r51, %r4, -16;
	neg.s32 	%r58, %r51;
	mul.wide.s32 	%rd22, %r32, 4;
	add.s64 	%rd23, %rd22, 32;
	add.s64 	%rd3, %rd2, %rd23;
	add.s64 	%rd4, %rd1, %rd23;
	mov.u32 	%r60, %r4;
$L__BB4_10:
	.pragma "nounroll";
	mul.wide.s32 	%rd24, %r60, 4;
	sub.s64 	%rd25, %rd3, %rd24;
	sub.s64 	%rd26, %rd4, %rd24;
	ld.global.f32 	%f41, [%rd25+-32];
	max.f32 	%f42, %f41, 0f00000000;
	st.global.f32 	[%rd26+-32], %f42;
	ld.global.f32 	%f43, [%rd25+-28];
	max.f32 	%f44, %f43, 0f00000000;
	st.global.f32 	[%rd26+-28], %f44;
	ld.global.f32 	%f45, [%rd25+-24];
	max.f32 	%f46, %f45, 0f00000000;
	st.global.f32 	[%rd26+-24], %f46;
	ld.global.f32 	%f47, [%rd25+-20];
	max.f32 	%f48, %f47, 0f00000000;
	st.global.f32 	[%rd26+-20], %f48;
	ld.global.f32 	%f49, [%rd25+-16];
	max.f32 	%f50, %f49, 0f00000000;
	st.global.f32 	[%rd26+-16], %f50;
	ld.global.f32 	%f51, [%rd25+-12];
	max.f32 	%f52, %f51, 0f00000000;
	st.global.f32 	[%rd26+-12], %f52;
	ld.global.f32 	%f53, [%rd25+-8];
	max.f32 	%f54, %f53, 0f00000000;
	st.global.f32 	[%rd26+-8], %f54;
	ld.global.f32 	%f55, [%rd25+-4];
	max.f32 	%f56, %f55, 0f00000000;
	st.global.f32 	[%rd26+-4], %f56;
	ld.global.f32 	%f57, [%rd25];
	max.f32 	%f58, %f57, 0f00000000;
	st.global.f32 	[%rd26], %f58;
	ld.global.f32 	%f59, [%rd25+4];
	max.f32 	%f60, %f59, 0f00000000;
	st.global.f32 	[%rd26+4], %f60;
	ld.global.f32 	%f61, [%rd25+8];
	max.f32 	%f62, %f61, 0f00000000;
	st.global.f32 	[%rd26+8], %f62;
	ld.global.f32 	%f63, [%rd25+12];
	max.f32 	%f64, %f63, 0f00000000;
	st.global.f32 	[%rd26+12], %f64;
	ld.global.f32 	%f65, [%rd25+16];
	max.f32 	%f66, %f65, 0f00000000;
	st.global.f32 	[%rd26+16], %f66;
	ld.global.f32 	%f67, [%rd25+20];
	max.f32 	%f68, %f67, 0f00000000;
	st.global.f32 	[%rd26+20], %f68;
	ld.global.f32 	%f69, [%rd25+24];
	max.f32 	%f70, %f69, 0f00000000;
	st.global.f32 	[%rd26+24], %f70;
	add.s32 	%r60, %r60, -16;
	ld.global.f32 	%f71, [%rd25+28];
	max.f32 	%f72, %f71, 0f00000000;
	st.global.f32 	[%rd26+28], %f72;
	add.s32 	%r58, %r58, 16;
	setp.ne.s32 	%p11, %r58, 0;
	@%p11 bra 	$L__BB4_10;
$L__BB4_11:
	setp.eq.s32 	%p12, %r14, 0;
	@%p12 bra 	$L__BB4_20;
	and.b32  	%r21, %r4, 7;
	setp.lt.u32 	%p13, %r14, 8;
	@%p13 bra 	$L__BB4_14;
	sub.s32 	%r52, %r32, %r60;
	mul.wide.s32 	%rd27, %r52, 4;
	add.s64 	%rd28, %rd2, %rd27;
	ld.global.f32 	%f73, [%rd28];
	max.f32 	%f74, %f73, 0f00000000;
	add.s64 	%rd29, %rd1, %rd27;
	st.global.f32 	[%rd29], %f74;
	ld.global.f32 	%f75, [%rd28+4];
	max.f32 	%f76, %f75, 0f00000000;
	st.global.f32 	[%rd29+4], %f76;
	ld.global.f32 	%f77, [%rd28+8];
	max.f32 	%f78, %f77, 0f00000000;
	st.global.f32 	[%rd29+8], %f78;
	ld.global.f32 	%f79, [%rd28+12];
	max.f32 	%f80, %f79, 0f00000000;
	st.global.f32 	[%rd29+12], %f80;
	ld.global.f32 	%f81, [%rd28+16];
	max.f32 	%f82, %f81, 0f00000000;
	st.global.f32 	[%rd29+16], %f82;
	ld.global.f32 	%f83, [%rd28+20];
	max.f32 	%f84, %f83, 0f00000000;
	st.global.f32 	[%rd29+20], %f84;
	ld.global.f32 	%f85, [%rd28+24];
	max.f32 	%f86, %f85, 0f00000000;
	st.global.f32 	[%rd29+24], %f86;
	ld.global.f32 	%f87, [%rd28+28];
	max.f32 	%f88, %f87, 0f00000000;
	st.global.f32 	[%rd29+28], %f88;
	add.s32 	%r60, %r60, -8;
$L__BB4_14:
	setp.eq.s32 	%p14, %r21, 0;
	@%p14 bra 	$L__BB4_20;
	and.b32  	%r24, %r4, 3;
	setp.lt.u32 	%p15, %r21, 4;
	@%p15 bra 	$L__BB4_17;
	sub.s32 	%r53, %r32, %r60;
	mul.wide.s32 	%rd30, %r53, 4;
	add.s64 	%rd31, %rd2, %rd30;
	ld.global.f32 	%f89, [%rd31];
	max.f32 	%f90, %f89, 0f00000000;
	add.s64 	%rd32, %rd1, %rd30;
	st.global.f32 	[%rd32], %f90;
	ld.global.f32 	%f91, [%rd31+4];
	max.f32 	%f92, %f91, 0f00000000;
	st.global.f32 	[%rd32+4], %f92;
	ld.global.f32 	%f93, [%rd31+8];
	max.f32 	%f94, %f93, 0f00000000;
	st.global.f32 	[%rd32+8], %f94;
	ld.global.f32 	%f95, [%rd31+12];
	max.f32 	%f96, %f95, 0f00000000;
	st.global.f32 	[%rd32+12], %f96;
	add.s32 	%r60, %r60, -4;
$L__BB4_17:
	setp.eq.s32 	%p16, %r24, 0;
	@%p16 bra 	$L__BB4_20;
	mul.wide.s32 	%rd33, %r32, 4;
	add.s64 	%rd5, %rd1, %rd33;
	add.s64 	%rd6, %rd2, %rd33;
	neg.s32 	%r63, %r24;
$L__BB4_19:
	.pragma "nounroll";
	mul.wide.s32 	%rd34, %r60, 4;
	sub.s64 	%rd35, %rd5, %rd34;
	sub.s64 	%rd36, %rd6, %rd34;
	add.s32 	%r60, %r60, -1;
	ld.global.f32 	%f97, [%rd36];
	max.f32 	%f98, %f97, 0f00000000;
	st.global.f32 	[%rd35], %f98;
	add.s32 	%r63, %r63, 1;
	setp.ne.s32 	%p17, %r63, 0;
	@%p17 bra 	$L__BB4_19;
$L__BB4_20:
	ret;

}
	// .globl	_Z9relu_gradIfLi4EEvPT_S1_PbS1_i
.visible .entry _Z9relu_gradIfLi4EEvPT_S1_PbS1_i(
	.param .u64 .ptr .align 1 _Z9relu_gradIfLi4EEvPT_S1_PbS1_i_param_0,
	.param .u64 .ptr .align 1 _Z9relu_gradIfLi4EEvPT_S1_PbS1_i_param_1,
	.param .u64 .ptr .align 1 _Z9relu_gradIfLi4EEvPT_S1_PbS1_i_param_2,
	.param .u64 .ptr .align 1 _Z9relu_gradIfLi4EEvPT_S1_PbS1_i_param_3,
	.param .u32 _Z9relu_gradIfLi4EEvPT_S1_PbS1_i_param_4
)
{
	.reg .pred 	%p<67>;
	.reg .b32 	%r<65>;
	.reg .b32 	%f<148>;
	.reg .b64 	%rd<50>;

	ld.param.u64 	%rd10, [_Z9relu_gradIfLi4EEvPT_S1_PbS1_i_param_0];
	ld.param.u64 	%rd11, [_Z9relu_gradIfLi4EEvPT_S1_PbS1_i_param_1];
	ld.param.u64 	%rd12, [_Z9relu_gradIfLi4EEvPT_S1_PbS1_i_param_3];
	ld.param.u32 	%r32, [_Z9relu_gradIfLi4EEvPT_S1_PbS1_i_param_4];
	cvta.to.global.u64 	%rd1, %rd12;
	cvta.to.global.u64 	%rd2, %rd11;
	cvta.to.global.u64 	%rd3, %rd10;
	mov.u32 	%r33, %ctaid.x;
	mov.u32 	%r34, %ntid.x;
	mov.u32 	%r35, %tid.x;
	mad.lo.s32 	%r1, %r33, %r34, %r35;
	mov.u32 	%r36, %nctaid.x;
	mul.lo.s32 	%r2, %r36, %r34;
	shr.s32 	%r37, %r32, 31;
	shr.u32 	%r38, %r37, 30;
	add.s32 	%r39, %r32, %r38;
	shr.s32 	%r3, %r39, 2;
	and.b32  	%r40, %r39, -4;
	sub.s32 	%r4, %r32, %r40;
	setp.ge.s32 	%p1, %r1, %r3;
	@%p1 bra 	$L__BB5_7;
	add.s32 	%r41, %r1, %r2;
	max.s32 	%r42, %r3, %r41;
	setp.lt.s32 	%p2, %r41, %r3;
	selp.u32 	%r43, 1, 0, %p2;
	add.s32 	%r44, %r41, %r43;
	sub.s32 	%r45, %r42, %r44;
	div.u32 	%r46, %r45, %r2;
	add.s32 	%r5, %r46, %r43;
	and.b32  	%r47, %r5, 3;
	setp.eq.s32 	%p3, %r47, 3;
	mov.u32 	%r56, %r1;
	@%p3 bra 	$L__BB5_4;
	add.s32 	%r48, %r5, 1;
	and.b32  	%r49, %r48, 3;
	neg.s32 	%r54, %r49;
	mov.u32 	%r56, %r1;
$L__BB5_3:
	.pragma "nounroll";
	mul.wide.s32 	%rd13, %r56, 16;
	add.s64 	%rd14, %rd1, %rd13;
	add.s64 	%rd15, %rd2, %rd13;
	add.s64 	%rd16, %rd3, %rd13;
	ld.global.v4.f32 	{%f1, %f2, %f3, %f4}, [%rd16];
	ld.global.v4.f32 	{%f5, %f6, %f7, %f8}, [%rd15];
	setp.gt.f32 	%p4, %f5, 0f00000000;
	selp.f32 	%f9, %f1, 0f00000000, %p4;
	setp.gt.f32 	%p5, %f6, 0f00000000;
	selp.f32 	%f10, %f2, 0f00000000, %p5;
	setp.gt.f32 	%p6, %f7, 0f00000000;
	selp.f32 	%f11, %f3, 0f00000000, %p6;
	setp.gt.f32 	%p7, %f8, 0f00000000;
	selp.f32 	%f12, %f4, 0f00000000, %p7;
	st.global.v4.f32 	[%rd14], {%f9, %f10, %f11, %f12};
	add.s32 	%r56, %r56, %r2;
	add.s32 	%r54, %r54, 1;
	setp.ne.s32 	%p8, %r54, 0;
	@%p8 bra 	$L__BB5_3;
$L__BB5_4:
	setp.lt.u32 	%p9, %r5, 3;
	@%p9 bra 	$L__BB5_7;
	mul.wide.s32 	%rd21, %r2, 16;
	shl.b32 	%r50, %r2, 2;
$L__BB5_6:
	mul.wide.s32 	%rd17, %r56, 16;
	add.s64 	%rd18, %rd3, %rd17;
	ld.global.v4.f32 	{%f13, %f14, %f15, %f16}, [%rd18];
	add.s64 	%rd19, %rd2, %rd17;
	ld.global.v4.f32 	{%f17, %f18, %f19, %f20}, [%rd19];
	setp.gt.f32 	%p10, %f17, 0f00000000;
	selp.f32 	%f21, %f13, 0f00000000, %p10;
	setp.gt.f32 	%p11, %f18, 0f00000000;
	selp.f32 	%f22, %f14, 0f00000000, %p11;
	setp.gt.f32 	%p12, %f19, 0f00000000;
	selp.f32 	%f23, %f15, 0f00000000, %p12;
	setp.gt.f32 	%p13, %f20, 0f00000000;
	selp.f32 	%f24, %f16, 0f00000000, %p13;
	add.s64 	%rd20, %rd1, %rd17;
	st.global.v4.f32 	[%rd20], {%f21, %f22, %f23, %f24};
	add.s64 	%rd22, %rd18, %rd21;
	ld.global.v4.f32 	{%f25, %f26, %f27, %f28}, [%rd22];
	add.s64 	%rd23, %rd19, %rd21;
	ld.global.v4.f32 	{%f29, %f30, %f31, %f32}, [%rd23];
	setp.gt.f32 	%p14, %f29, 0f00000000;
	selp.f32 	%f33, %f25, 0f00000000, %p14;
	setp.gt.f32 	%p15, %f30, 0f00000000;
	selp.f32 	%f34, %f26, 0f00000000, %p15;
	setp.gt.f32 	%p16, %f31, 0f00000000;
	selp.f32 	%f35, %f27, 0f00000000, %p16;
	setp.gt.f32 	%p17, %f32, 0f00000000;
	selp.f32 	%f36, %f28, 0f00000000, %p17;
	add.s64 	%rd24, %rd20, %rd21;
	st.global.v4.f32 	[%rd24], {%f33, %f34, %f35, %f36};
	add.s64 	%rd25, %rd22, %rd21;
	ld.global.v4.f32 	{%f37, %f38, %f39, %f40}, [%rd25];
	add.s64 	%rd26, %rd23, %rd21;
	ld.global.v4.f32 	{%f41, %f42, %f43, %f44}, [%rd26];
	setp.gt.f32 	%p18, %f41, 0f00000000;
	selp.f32 	%f45, %f37, 0f00000000, %p18;
	setp.gt.f32 	%p19, %f42, 0f00000000;
	selp.f32 	%f46, %f38, 0f00000000, %p19;
	setp.gt.f32 	%p20, %f43, 0f00000000;
	selp.f32 	%f47, %f39, 0f00000000, %p20;
	setp.gt.f32 	%p21, %f44, 0f00000000;
	selp.f32 	%f48, %f40, 0f00000000, %p21;
	add.s64 	%rd27, %rd24, %rd21;
	st.global.v4.f32 	[%rd27], {%f45, %f46, %f47, %f48};
	add.s64 	%rd28, %rd25, %rd21;
	ld.global.v4.f32 	{%f49, %f50, %f51, %f52}, [%rd28];
	add.s64 	%rd29, %rd26, %rd21;
	ld.global.v4.f32 	{%f53, %f54, %f55, %f56}, [%rd29];
	setp.gt.f32 	%p22, %f53, 0f00000000;
	selp.f32 	%f57, %f49, 0f00000000, %p22;
	setp.gt.f32 	%p23, %f54, 0f00000000;
	selp.f32 	%f58, %f50, 0f00000000, %p23;
	setp.gt.f32 	%p24, %f55, 0f00000000;
	selp.f32 	%f59, %f51, 0f00000000, %p24;
	setp.gt.f32 	%p25, %f56, 0f00000000;
	selp.f32 	%f60, %f52, 0f00000000, %p25;
	add.s64 	%rd30, %rd27, %rd21;
	st.global.v4.f32 	[%rd30], {%f57, %f58, %f59, %f60};
	add.s32 	%r56, %r50, %r56;
	setp.lt.s32 	%p26, %r56, %r3;
	@%p26 bra 	$L__BB5_6;
$L__BB5_7:
	setp.ne.s32 	%p27, %r1, 0;
	setp.eq.s32 	%p28, %r4, 0;
	or.pred  	%p29, %p27, %p28;
	@%p29 bra 	$L__BB5_20;
	and.b32  	%r14, %r4, 15;
	setp.gt.s32 	%p30, %r4, -1;
	mov.u32 	%r60, %r4;
	@%p30 bra 	$L__BB5_11;
	and.b32  	%r51, %r4, -16;
	neg.s32 	%r58, %r51;
	mul.wide.s32 	%rd31, %r32, 4;
	add.s64 	%rd32, %rd31, 32;
	add.s64 	%rd4, %rd3, %rd32;
	add.s64 	%rd5, %rd2, %rd32;
	add.s64 	%rd6, %rd1, %rd32;
	mov.u32 	%r60, %r4;
$L__BB5_10:
	.pragma "nounroll";
	mul.wide.s32 	%rd33, %r60, 4;
	sub.s64 	%rd34, %rd4, %rd33;
	sub.s64 	%rd35, %rd5, %rd33;
	sub.s64 	%rd36, %rd6, %rd33;
	ld.global.f32 	%f61, [%rd34+-32];
	ld.global.f32 	%f62, [%rd35+-32];
	setp.gt.f32 	%p31, %f62, 0f00000000;
	selp.f32 	%f63, %f61, 0f00000000, %p31;
	st.global.f32 	[%rd36+-32], %f63;
	ld.global.f32 	%f64, [%rd34+-28];
	ld.global.f32 	%f65, [%rd35+-28];
	setp.gt.f32 	%p32, %f65, 0f00000000;
	selp.f32 	%f66, %f64, 0f00000000, %p32;
	st.global.f32 	[%rd36+-28], %f66;
	ld.global.f32 	%f67, [%rd34+-24];
	ld.global.f32 	%f68, [%rd35+-24];
	setp.gt.f32 	%p33, %f68, 0f00000000;
	selp.f32 	%f69, %f67, 0f00000000, %p33;
	st.global.f32 	[%rd36+-24], %f69;
	ld.global.f32 	%f70, [%rd34+-20];
	ld.global.f32 	%f71, [%rd35+-20];
	setp.gt.f32 	%p34, %f71, 0f00000000;
	selp.f32 	%f72, %f70, 0f00000000, %p34;
	st.global.f32 	[%rd36+-20], %f72;
	ld.global.f32 	%f73, [%rd34+-16];
	ld.global.f32 	%f74, [%rd35+-16];
	setp.gt.f32 	%p35, %f74, 0f00000000;
	selp.f32 	%f75, %f73, 0f00000000, %p35;
	st.global.f32 	[%rd36+-16], %f75;
	ld.global.f32 	%f76, [%rd34+-12];
	ld.global.f32 	%f77, [%rd35+-12];
	setp.gt.f32 	%p36, %f77, 0f00000000;
	selp.f32 	%f78, %f76, 0f00000000, %p36;
	st.global.f32 	[%rd36+-12], %f78;
	ld.global.f32 	%f79, [%rd34+-8];
	ld.global.f32 	%f80, [%rd35+-8];
	setp.gt.f32 	%p37, %f80, 0f00000000;
	selp.f32 	%f81, %f79, 0f00000000, %p37;
	st.global.f32 	[%rd36+-8], %f81;
	ld.global.f32 	%f82, [%rd34+-4];
	ld.global.f32 	%f83, [%rd35+-4];
	setp.gt.f32 	%p38, %f83, 0f00000000;
	selp.f32 	%f84, %f82, 0f00000000, %p38;
	st.global.f32 	[%rd36+-4], %f84;
	ld.global.f32 	%f85, [%rd34];
	ld.global.f32 	%f86, [%rd35];
	setp.gt.f32 	%p39, %f86, 0f00000000;
	selp.f32 	%f87, %f85, 0f00000000, %p39;
	st.global.f32 	[%rd36], %f87;
	ld.global.f32 	%f88, [%rd34+4];
	ld.global.f32 	%f89, [%rd35+4];
	setp.gt.f32 	%p40, %f89, 0f00000000;
	selp.f32 	%f90, %f88, 0f00000000, %p40;
	st.global.f32 	[%rd36+4], %f90;
	ld.global.f32 	%f91, [%rd34+8];
	ld.global.f32 	%f92, [%rd35+8];
	setp.gt.f32 	%p41, %f92, 0f00000000;
	selp.f32 	%f93, %f91, 0f00000000, %p41;
	st.global.f32 	[%rd36+8], %f93;
	ld.global.f32 	%f94, [%rd34+12];
	ld.global.f32 	%f95, [%rd35+12];
	setp.gt.f32 	%p42, %f95, 0f00000000;
	selp.f32 	%f96, %f94, 0f00000000, %p42;
	st.global.f32 	[%rd36+12], %f96;
	ld.global.f32 	%f97, [%rd34+16];
	ld.global.f32 	%f98, [%rd35+16];
	setp.gt.f32 	%p43, %f98, 0f00000000;
	selp.f32 	%f99, %f97, 0f00000000, %p43;
	st.global.f32 	[%rd36+16], %f99;
	ld.global.f32 	%f100, [%rd34+20];
	ld.global.f32 	%f101, [%rd35+20];
	setp.gt.f32 	%p44, %f101, 0f00000000;
	selp.f32 	%f102, %f100, 0f00000000, %p44;
	st.global.f32 	[%rd36+20], %f102;
	ld.global.f32 	%f103, [%rd34+24];
	ld.global.f32 	%f104, [%rd35+24];
	setp.gt.f32 	%p45, %f104, 0f00000000;
	selp.f32 	%f105, %f103, 0f00000000, %p45;
	st.global.f32 	[%rd36+24], %f105;
	add.s32 	%r60, %r60, -16;
	ld.global.f32 	%f106, [%rd34+28];
	ld.global.f32 	%f107, [%rd35+28];
	setp.gt.f32 	%p46, %f107, 0f00000000;
	selp.f32 	%f108, %f106, 0f00000000, %p46;
	st.global.f32 	[%rd36+28], %f108;
	add.s32 	%r58, %r58, 16;
	setp.ne.s32 	%p47, %r58, 0;
	@%p47 bra 	$L__BB5_10;
$L__BB5_11:
	setp.eq.s32 	%p48, %r14, 0;
	@%p48 bra 	$L__BB5_20;
	and.b32  	%r21, %r4, 7;
	setp.lt.u32 	%p49, %r14, 8;
	@%p49 bra 	$L__BB5_14;
	sub.s32 	%r52, %r32, %r60;
	mul.wide.s32 	%rd37, %r52, 4;
	add.s64 	%rd38, %rd3, %rd37;
	ld.global.f32 	%f109, [%rd38];
	add.s64 	%rd39, %rd2, %rd37;
	ld.global.f32 	%f110, [%rd39];
	setp.gt.f32 	%p50, %f110, 0f00000000;
	selp.f32 	%f111, %f109, 0f00000000, %p50;
	add.s64 	%rd40, %rd1, %rd37;
	st.global.f32 	[%rd40], %f111;
	ld.global.f32 	%f112, [%rd38+4];
	ld.global.f32 	%f113, [%rd39+4];
	setp.gt.f32 	%p51, %f113, 0f00000000;
	selp.f32 	%f114, %f112, 0f00000000, %p51;
	st.global.f32 	[%rd40+4], %f114;
	ld.global.f32 	%f115, [%rd38+8];
	ld.global.f32 	%f116, [%rd39+8];
	setp.gt.f32 	%p52, %f116, 0f00000000;
	selp.f32 	%f117, %f115, 0f00000000, %p52;
	st.global.f32 	[%rd40+8], %f117;
	ld.global.f32 	%f118, [%rd38+12];
	ld.global.f32 	%f119, [%rd39+12];
	setp.gt.f32 	%p53, %f119, 0f00000000;
	selp.f32 	%f120, %f118, 0f00000000, %p53;
	st.global.f32 	[%rd40+12], %f120;
	ld.global.f32 	%f121, [%rd38+16];
	ld.global.f32 	%f122, [%rd39+16];
	setp.gt.f32 	%p54, %f122, 0f00000000;
	selp.f32 	%f123, %f121, 0f00000000, %p54;
	st.global.f32 	[%rd40+16], %f123;
	ld.global.f32 	%f124, [%rd38+20];
	ld.global.f32 	%f125, [%rd39+20];
	setp.gt.f32 	%p55, %f125, 0f00000000;
	selp.f32 	%f126, %f124, 0f00000000, %p55;
	st.global.f32 	[%rd40+20], %f126;
	ld.global.f32 	%f127, [%rd38+24];
	ld.global.f32 	%f128, [%rd39+24];
	setp.gt.f32 	%p56, %f128, 0f00000000;
	selp.f32 	%f129, %f127, 0f00000000, %p56;
	st.global.f32 	[%rd40+24], %f129;
	ld.global.f32 	%f130, [%rd38+28];
	ld.global.f32 	%f131, [%rd39+28];
	setp.gt.f32 	%p57, %f131, 0f00000000;
	selp.f32 	%f132, %f130, 0f00000000, %p57;
	st.global.f32 	[%rd40+28], %f132;
	add.s32 	%r60, %r60, -8;
$L__BB5_14:
	setp.eq.s32 	%p58, %r21, 0;
	@%p58 bra 	$L__BB5_20;
	and.b32  	%r24, %r4, 3;
	setp.lt.u32 	%p59, %r21, 4;
	@%p59 bra 	$L__BB5_17;
	sub.s32 	%r53, %r32, %r60;
	mul.wide.s32 	%rd41, %r53, 4;
	add.s64 	%rd42, %rd3, %rd41;
	ld.global.f32 	%f133, [%rd42];
	add.s64 	%rd43, %rd2, %rd41;
	ld.global.f32 	%f134, [%rd43];
	setp.gt.f32 	%p60, %f134, 0f00000000;
	selp.f32 	%f135, %f133, 0f00000000, %p60;
	add.s64 	%rd44, %rd1, %rd41;
	st.global.f32 	[%rd44], %f135;
	ld.global.f32 	%f136, [%rd42+4];
	ld.global.f32 	%f137, [%rd43+4];
	setp.gt.f32 	%p61, %f137, 0f00000000;
	selp.f32 	%f138, %f136, 0f00000000, %p61;
	st.global.f32 	[%rd44+4], %f138;
	ld.global.f32 	%f139, [%rd42+8];
	ld.global.f32 	%f140, [%rd43+8];
	setp.gt.f32 	%p62, %f140, 0f00000000;
	selp.f32 	%f141, %f139, 0f00000000, %p62;
	st.global.f32 	[%rd44+8], %f141;
	ld.global.f32 	%f142, [%rd42+12];
	ld.global.f32 	%f143, [%rd43+12];
	setp.gt.f32 	%p63, %f143, 0f00000000;
	selp.f32 	%f144, %f142, 0f00000000, %p63;
	st.global.f32 	[%rd44+12], %f144;
	add.s32 	%r60, %r60, -4;
$L__BB5_17:
	setp.eq.s32 	%p64, %r24, 0;
	@%p64 bra 	$L__BB5_20;
	mul.wide.s32 	%rd45, %r32, 4;
	add.s64 	%rd7, %rd1, %rd45;
	add.s64 	%rd8, %rd2, %rd45;
	add.s64 	%rd9, %rd3, %rd45;
	neg.s32 	%r63, %r24;
$L__BB5_19:
	.pragma "nounroll";
	mul.wide.s32 	%rd46, %r60, 4;
	sub.s64 	%rd47, %rd7, %rd46;
	sub.s64 	%rd48, %rd8, %rd46;
	sub.s64 	%rd49, %rd9, %rd46;
	add.s32 	%r60, %r60, -1;
	ld.global.f32 	%f145, [%rd49];
	ld.global.f32 	%f146, [%rd48];
	setp.gt.f32 	%p65, %f146, 0f00000000;
	selp.f32 	%f147, %f145, 0f00000000, %p65;
	st.global.f32 	[%rd47], %f147;
	add.s32 	%r63, %r63, 1;
	setp.ne.s32 	%p66, %r63, 0;
	@%p66 bra 	$L__BB5_19;
$L__BB5_20:
	ret;

}
	// .globl	_Z4reluIcLi1EEvPT_S1_Pbi
.visible .entry _Z4reluIcLi1EEvPT_S1_Pbi(
	.param .u64 .ptr .align 1 _Z4reluIcLi1EEvPT_S1_Pbi_param_0,
	.param .u64 .ptr .align 1 _Z4reluIcLi1EEvPT_S1_Pbi_param_1,
	.param .u64 .ptr .align 1 _Z4reluIcLi1EEvPT_S1_Pbi_param_2,
	.param .u32 _Z4reluIcLi1EEvPT_S1_Pbi_param_3
)
{
	.reg .pred 	%p<7>;
	.reg .b16 	%rs<11>;
	.reg .b32 	%r<31>;
	.reg .b64 	%rd<18>;

	ld.param.u64 	%rd3, [_Z4reluIcLi1EEvPT_S1_Pbi_param_0];
	ld.param.u64 	%rd4, [_Z4reluIcLi1EEvPT_S1_Pbi_param_1];
	ld.param.u32 	%r12, [_Z4reluIcLi1EEvPT_S1_Pbi_param_3];
	cvta.to.global.u64 	%rd1, %rd4;
	cvta.to.global.u64 	%rd2, %rd3;
	mov.u32 	%r13, %ctaid.x;
	mov.u32 	%r14, %ntid.x;
	mov.u32 	%r15, %tid.x;
	mad.lo.s32 	%r29, %r13, %r14, %r15;
	mov.u32 	%r16, %nctaid.x;
	mul.lo.s32 	%r2, %r16, %r14;
	setp.ge.s32 	%p1, %r29, %r12;
	@%p1 bra 	$L__BB6_7;
	add.s32 	%r17, %r29, %r2;
	max.s32 	%r18, %r12, %r17;
	setp.lt.s32 	%p2, %r17, %r12;
	selp.u32 	%r19, 1, 0, %p2;
	add.s32 	%r20, %r17, %r19;
	sub.s32 	%r21, %r18, %r20;
	div.u32 	%r22, %r21, %r2;
	add.s32 	%r3, %r22, %r19;
	and.b32  	%r23, %r3, 3;
	setp.eq.s32 	%p3, %r23, 3;
	@%p3 bra 	$L__BB6_4;
	add.s32 	%r24, %r3, 1;
	and.b32  	%r25, %r24, 3;
	neg.s32 	%r27, %r25;
$L__BB6_3:
	.pragma "nounroll";
	cvt.s64.s32 	%rd5, %r29;
	add.s64 	%rd6, %rd1, %rd5;
	add.s64 	%rd7, %rd2, %rd5;
	ld.global.s8 	%rs1, [%rd7];
	max.s16 	%rs2, %rs1, 0;
	st.global.u8 	[%rd6], %rs2;
	add.s32 	%r29, %r29, %r2;
	add.s32 	%r27, %r27, 1;
	setp.ne.s32 	%p4, %r27, 0;
	@%p4 bra 	$L__BB6_3;
$L__BB6_4:
	setp.lt.u32 	%p5, %r3, 3;
	@%p5 bra 	$L__BB6_7;
	cvt.s64.s32 	%rd11, %r2;
	shl.b32 	%r26, %r2, 2;
$L__BB6_6:
	cvt.s64.s32 	%rd8, %r29;
	add.s64 	%rd9, %rd2, %rd8;
	ld.global.s8 	%rs3, [%rd9];
	max.s16 	%rs4, %rs3, 0;
	add.s64 	%rd10, %rd1, %rd8;
	st.global.u8 	[%rd10], %rs4;
	add.s64 	%rd12, %rd9, %rd11;
	ld.global.s8 	%rs5, [%rd12];
	max.s16 	%rs6, %rs5, 0;
	add.s64 	%rd13, %rd10, %rd11;
	st.global.u8 	[%rd13], %rs6;
	add.s64 	%rd14, %rd12, %rd11;
	ld.global.s8 	%rs7, [%rd14];
	max.s16 	%rs8, %rs7, 0;
	add.s64 	%rd15, %rd13, %rd11;
	st.global.u8 	[%rd15], %rs8;
	add.s64 	%rd16, %rd14, %rd11;
	ld.global.s8 	%rs9, [%rd16];
	max.s16 	%rs10, %rs9, 0;
	add.s64 	%rd17, %rd15, %rd11;
	st.global.u8 	[%rd17], %rs10;
	add.s32 	%r29, %r26, %r29;
	setp.lt.s32 	%p6, %r29, %r12;
	@%p6 bra 	$L__BB6_6;
$L__BB6_7:
	ret;

}
	// .globl	_Z9relu_gradIcLi1EEvPT_S1_PbS1_i
.visible .entry _Z9relu_gradIcLi1EEvPT_S1_PbS1_i(
	.param .u64 .ptr .align 1 _Z9relu_gradIcLi1EEvPT_S1_PbS1_i_param_0,
	.param .u64 .ptr .align 1 _Z9relu_gradIcLi1EEvPT_S1_PbS1_i_param_1,
	.param .u64 .ptr .align 1 _Z9relu_gradIcLi1EEvPT_S1_PbS1_i_param_2,
	.param .u64 .ptr .align 1 _Z9relu_gradIcLi1EEvPT_S1_PbS1_i_param_3,
	.param .u32 _Z9relu_gradIcLi1EEvPT_S1_PbS1_i_param_4
)
{
	.reg .pred 	%p<12>;
	.reg .b16 	%rs<16>;
	.reg .b32 	%r<31>;
	.reg .b64 	%rd<25>;

	ld.param.u64 	%rd4, [_Z9relu_gradIcLi1EEvPT_S1_PbS1_i_param_0];
	ld.param.u64 	%rd5, [_Z9relu_gradIcLi1EEvPT_S1_PbS1_i_param_1];
	ld.param.u64 	%rd6, [_Z9relu_gradIcLi1EEvPT_S1_PbS1_i_param_3];
	ld.param.u32 	%r12, [_Z9relu_gradIcLi1EEvPT_S1_PbS1_i_param_4];
	cvta.to.global.u64 	%rd1, %rd6;
	cvta.to.global.u64 	%rd2, %rd5;
	cvta.to.global.u64 	%rd3, %rd4;
	mov.u32 	%r13, %ctaid.x;
	mov.u32 	%r14, %ntid.x;
	mov.u32 	%r15, %tid.x;
	mad.lo.s32 	%r29, %r13, %r14, %r15;
	mov.u32 	%r16, %nctaid.x;
	mul.lo.s32 	%r2, %r16, %r14;
	setp.ge.s32 	%p1, %r29, %r12;
	@%p1 bra 	$L__BB7_7;
	add.s32 	%r17, %r29, %r2;
	max.s32 	%r18, %r12, %r17;
	setp.lt.s32 	%p2, %r17, %r12;
	selp.u32 	%r19, 1, 0, %p2;
	add.s32 	%r20, %r17, %r19;
	sub.s32 	%r21, %r18, %r20;
	div.u32 	%r22, %r21, %r2;
	add.s32 	%r3, %r22, %r19;
	and.b32  	%r23, %r3, 3;
	setp.eq.s32 	%p3, %r23, 3;
	@%p3 bra 	$L__BB7_4;
	add.s32 	%r24, %r3, 1;
	and.b32  	%r25, %r24, 3;
	neg.s32 	%r27, %r25;
$L__BB7_3:
	.pragma "nounroll";
	cvt.s64.s32 	%rd7, %r29;
	add.s64 	%rd8, %rd1, %rd7;
	add.s64 	%rd9, %rd2, %rd7;
	add.s64 	%rd10, %rd3, %rd7;
	ld.global.u8 	%rs1, [%rd10];
	ld.global.s8 	%rs2, [%rd9];
	setp.gt.s16 	%p4, %rs2, 0;
	selp.b16 	%rs3, %rs1, 0, %p4;
	st.global.u8 	[%rd8], %rs3;
	add.s32 	%r29, %r29, %r2;
	add.s32 	%r27, %r27, 1;
	setp.ne.s32 	%p5, %r27, 0;
	@%p5 bra 	$L__BB7_3;
$L__BB7_4:
	setp.lt.u32 	%p6, %r3, 3;
	@%p6 bra 	$L__BB7_7;
	cvt.s64.s32 	%rd15, %r2;
	shl.b32 	%r26, %r2, 2;
$L__BB7_6:
	cvt.s64.s32 	%rd11, %r29;
	add.s64 	%rd12, %rd3, %rd11;
	ld.global.u8 	%rs4, [%rd12];
	add.s64 	%rd13, %rd2, %rd11;
	ld.global.s8 	%rs5, [%rd13];
	setp.gt.s16 	%p7, %rs5, 0;
	selp.b16 	%rs6, %rs4, 0, %p7;
	add.s64 	%rd14, %rd1, %rd11;
	st.global.u8 	[%rd14], %rs6;
	add.s64 	%rd16, %rd12, %rd15;
	ld.global.u8 	%rs7, [%rd16];
	add.s64 	%rd17, %rd13, %rd15;
	ld.global.s8 	%rs8, [%rd17];
	setp.gt.s16 	%p8, %rs8, 0;
	selp.b16 	%rs9, %rs7, 0, %p8;
	add.s64 	%rd18, %rd14, %rd15;
	st.global.u8 	[%rd18], %rs9;
	add.s64 	%rd19, %rd16, %rd15;
	ld.global.u8 	%rs10, [%rd19];
	add.s64 	%rd20, %rd17, %rd15;
	ld.global.s8 	%rs11, [%rd20];
	setp.gt.s16 	%p9, %rs11, 0;
	selp.b16 	%rs12, %rs10, 0, %p9;
	add.s64 	%rd21, %rd18, %rd15;
	st.global.u8 	[%rd21], %rs12;
	add.s64 	%rd22, %rd19, %rd15;
	ld.global.u8 	%rs13, [%rd22];
	add.s64 	%rd23, %rd20, %rd15;
	ld.global.s8 	%rs14, [%rd23];
	setp.gt.s16 	%p10, %rs14, 0;
	selp.b16 	%rs15, %rs13, 0, %p10;
	add.s64 	%rd24, %rd21, %rd15;
	st.global.u8 	[%rd24], %rs15;
	add.s32 	%r29, %r26, %r29;
	setp.lt.s32 	%p11, %r29, %r12;
	@%p11 bra 	$L__BB7_6;
$L__BB7_7:
	ret;

}
	// .globl	_Z4reluIcLi2EEvPT_S1_Pbi
.visible .entry _Z4reluIcLi2EEvPT_S1_Pbi(
	.param .u64 .ptr .align 1 _Z4reluIcLi2EEvPT_S1_Pbi_param_0,
	.param .u64 .ptr .align 1 _Z4reluIcLi2EEvPT_S1_Pbi_param_1,
	.param .u64 .ptr .align 1 _Z4reluIcLi2EEvPT_S1_Pbi_param_2,
	.param .u32 _Z4reluIcLi2EEvPT_S1_Pbi_param_3
)
{
	.reg .pred 	%p<18>;
	.reg .b16 	%rs<89>;
	.reg .b32 	%r<70>;
	.reg .b64 	%rd<37>;

	ld.param.u64 	%rd7, [_Z4reluIcLi2EEvPT_S1_Pbi_param_0];
	ld.param.u64 	%rd8, [_Z4reluIcLi2EEvPT_S1_Pbi_param_1];
	ld.param.u32 	%r35, [_Z4reluIcLi2EEvPT_S1_Pbi_param_3];
	cvta.to.global.u64 	%rd1, %rd8;
	cvta.to.global.u64 	%rd2, %rd7;
	mov.u32 	%r36, %ctaid.x;
	mov.u32 	%r37, %ntid.x;
	mov.u32 	%r38, %tid.x;
	mad.lo.s32 	%r1, %r36, %r37, %r38;
	mov.u32 	%r39, %nctaid.x;
	mul.lo.s32 	%r2, %r39, %r37;
	shr.u32 	%r40, %r35, 31;
	add.s32 	%r41, %r35, %r40;
	shr.s32 	%r3, %r41, 1;
	and.b32  	%r42, %r41, -2;
	sub.s32 	%r4, %r35, %r42;
	setp.ge.s32 	%p1, %r1, %r3;
	@%p1 bra 	$L__BB8_7;
	add.s32 	%r43, %r1, %r2;
	max.s32 	%r44, %r3, %r43;
	setp.lt.s32 	%p2, %r43, %r3;
	selp.u32 	%r45, 1, 0, %p2;
	add.s32 	%r46, %r43, %r45;
	sub.s32 	%r47, %r44, %r46;
	div.u32 	%r48, %r47, %r2;
	add.s32 	%r5, %r48, %r45;
	and.b32  	%r49, %r5, 3;
	setp.eq.s32 	%p3, %r49, 3;
	mov.u32 	%r60, %r1;
	@%p3 bra 	$L__BB8_4;
	add.s32 	%r50, %r5, 1;
	and.b32  	%r51, %r50, 3;
	neg.s32 	%r58, %r51;
	mov.u32 	%r60, %r1;
$L__BB8_3:
	.pragma "nounroll";
	mul.wide.s32 	%rd9, %r60, 2;
	add.s64 	%rd10, %rd1, %rd9;
	add.s64 	%rd11, %rd2, %rd9;
	ld.global.v2.u8 	{%rs1, %rs2}, [%rd11];
	cvt.s16.s8 	%rs3, %rs1;
	cvt.s16.s8 	%rs4, %rs2;
	max.s16 	%rs5, %rs3, 0;
	max.s16 	%rs6, %rs4, 0;
	st.global.v2.u8 	[%rd10], {%rs5, %rs6};
	add.s32 	%r60, %r60, %r2;
	add.s32 	%r58, %r58, 1;
	setp.ne.s32 	%p4, %r58, 0;
	@%p4 bra 	$L__BB8_3;
$L__BB8_4:
	setp.lt.u32 	%p5, %r5, 3;
	@%p5 bra 	$L__BB8_7;
	mul.wide.s32 	%rd15, %r2, 2;
	shl.b32 	%r52, %r2, 2;
$L__BB8_6:
	mul.wide.s32 	%rd12, %r60, 2;
	add.s64 	%rd13, %rd2, %rd12;
	ld.global.v2.u8 	{%rs7, %rs8}, [%rd13];
	cvt.s16.s8 	%rs9, %rs7;
	cvt.s16.s8 	%rs10, %rs8;
	max.s16 	%rs11, %rs9, 0;
	max.s16 	%rs12, %rs10, 0;
	add.s64 	%rd14, %rd1, %rd12;
	st.global.v2.u8 	[%rd14], {%rs11, %rs12};
	add.s64 	%rd16, %rd13, %rd15;
	ld.global.v2.u8 	{%rs13, %rs14}, [%rd16];
	cvt.s16.s8 	%rs15, %rs13;
	cvt.s16.s8 	%rs16, %rs14;
	max.s16 	%rs17, %rs15, 0;
	max.s16 	%rs18, %rs16, 0;
	add.s64 	%rd17, %rd14, %rd15;
	st.global.v2.u8 	[%rd17], {%rs17, %rs18};
	add.s64 	%rd18, %rd16, %rd15;
	ld.global.v2.u8 	{%rs19, %rs20}, [%rd18];
	cvt.s16.s8 	%rs21, %rs19;
	cvt.s16.s8 	%rs22, %rs20;
	max.s16 	%rs23, %rs21, 0;
	max.s16 	%rs24, %rs22, 0;
	add.s64 	%rd19, %rd17, %rd15;
	st.global.v2.u8 	[%rd19], {%rs23, %rs24};
	add.s64 	%rd20, %rd18, %rd15;
	ld.global.v2.u8 	{%rs25, %rs26}, [%rd20];
	cvt.s16.s8 	%rs27, %rs25;
	cvt.s16.s8 	%rs28, %rs26;
	max.s16 	%rs29, %rs27, 0;
	max.s16 	%rs30, %rs28, 0;
	add.s64 	%rd21, %rd19, %rd15;
	st.global.v2.u8 	[%rd21], {%rs29, %rs30};
	add.s32 	%r60, %r52, %r60;
	setp.lt.s32 	%p6, %r60, %r3;
	@%p6 bra 	$L__BB8_6;
$L__BB8_7:
	setp.ne.s32 	%p7, %r1, 0;
	setp.eq.s32 	%p8, %r4, 0;
	or.pred  	%p9, %p7, %p8;
	@%p9 bra 	$L__BB8_21;
	and.b32  	%r14, %r4, 15;
	setp.gt.s32 	%p10, %r4, -1;
	mov.u32 	%r66, %r4;
	@%p10 bra 	$L__BB8_12;
	and.b32  	%r55, %r4, -16;
	neg.s32 	%r62, %r55;
	cvt.s64.s32 	%rd22, %r35;
	add.s64 	%rd23, %rd22, 7;
	add.s64 	%rd3, %rd2, %rd23;
	add.s64 	%rd4, %rd1, %rd23;
	mov.b32 	%r64, -1;
	mov.b32 	%r63, 0;
$L__BB8_10:
	.pragma "nounroll";
	cvt.s64.s32 	%rd24, %r64;
	sub.s64 	%rd25, %rd3, %rd24;
	sub.s64 	%rd26, %rd4, %rd24;
	ld.global.s8 	%rs31, [%rd25+-7];
	max.s16 	%rs32, %rs31, 0;
	st.global.u8 	[%rd26+-7], %rs32;
	ld.global.s8 	%rs33, [%rd25+-6];
	max.s16 	%rs34, %rs33, 0;
	st.global.u8 	[%rd26+-6], %rs34;
	ld.global.s8 	%rs35, [%rd25+-5];
	max.s16 	%rs36, %rs35, 0;
	st.global.u8 	[%rd26+-5], %rs36;
	ld.global.s8 	%rs37, [%rd25+-4];
	max.s16 	%rs38, %rs37, 0;
	st.global.u8 	[%rd26+-4], %rs38;
	ld.global.s8 	%rs39, [%rd25+-3];
	max.s16 	%rs40, %rs39, 0;
	st.global.u8 	[%rd26+-3], %rs40;
	ld.global.s8 	%rs41, [%rd25+-2];
	max.s16 	%rs42, %rs41, 0;
	st.global.u8 	[%rd26+-2], %rs42;
	ld.global.s8 	%rs43, [%rd25+-1];
	max.s16 	%rs44, %rs43, 0;
	st.global.u8 	[%rd26+-1], %rs44;
	ld.global.s8 	%rs45, [%rd25];
	max.s16 	%rs46, %rs45, 0;
	st.global.u8 	[%rd26], %rs46;
	ld.global.s8 	%rs47, [%rd25+1];
	max.s16 	%rs48, %rs47, 0;
	st.global.u8 	[%rd26+1], %rs48;
	ld.global.s8 	%rs49, [%rd25+2];
	max.s16 	%rs50, %rs49, 0;
	st.global.u8 	[%rd26+2], %rs50;
	ld.global.s8 	%rs51, [%rd25+3];
	max.s16 	%rs52, %rs51, 0;
	st.global.u8 	[%rd26+3], %rs52;
	ld.global.s8 	%rs53, [%rd25+4];
	max.s16 	%rs54, %rs53, 0;
	st.global.u8 	[%rd26+4], %rs54;
	ld.global.s8 	%rs55, [%rd25+5];
	max.s16 	%rs56, %rs55, 0;
	st.global.u8 	[%rd26+5], %rs56;
	ld.global.s8 	%rs57, [%rd25+6];
	max.s16 	%rs58, %rs57, 0;
	st.global.u8 	[%rd26+6], %rs58;
	ld.global.s8 	%rs59, [%rd25+7];
	max.s16 	%rs60, %rs59, 0;
	st.global.u8 	[%rd26+7], %rs60;
	add.s32 	%r64, %r64, -16;
	ld.global.s8 	%rs61, [%rd25+8];
	max.s16 	%rs62, %rs61, 0;
	st.global.u8 	[%rd26+8], %rs62;
	add.s32 	%r63, %r63, -16;
	add.s32 	%r62, %r62, 16;
	setp.ne.s32 	%p11, %r62, 0;
	@%p11 bra 	$L__BB8_10;
	add.s32 	%r66, %r63, -1;
$L__BB8_12:
	setp.eq.s32 	%p12, %r14, 0;
	@%p12 bra 	$L__BB8_21;
	and.b32  	%r24, %r4, 7;
	setp.lt.u32 	%p13, %r14, 8;
	@%p13 bra 	$L__BB8_15;
	sub.s32 	%r56, %r35, %r66;
	cvt.s64.s32 	%rd27, %r56;
	add.s64 	%rd28, %rd2, %rd27;
	ld.global.s8 	%rs63, [%rd28];
	max.s16 	%rs64, %rs63, 0;
	add.s64 	%rd29, %rd1, %rd27;
	st.global.u8 	[%rd29], %rs64;
	ld.global.s8 	%rs65, [%rd28+1];
	max.s16 	%rs66, %rs65, 0;
	st.global.u8 	[%rd29+1], %rs66;
	ld.global.s8 	%rs67, [%rd28+2];
	max.s16 	%rs68, %rs67, 0;
	st.global.u8 	[%rd29+2], %rs68;
	ld.global.s8 	%rs69, [%rd28+3];
	max.s16 	%rs70, %rs69, 0;
	st.global.u8 	[%rd29+3], %rs70;
	ld.global.s8 	%rs71, [%rd28+4];
	max.s16 	%rs72, %rs71, 0;
	st.global.u8 	[%rd29+4], %rs72;
	ld.global.s8 	%rs73, [%rd28+5];
	max.s16 	%rs74, %rs73, 0;
	st.global.u8 	[%rd29+5], %rs74;
	ld.global.s8 	%rs75, [%rd28+6];
	max.s16 	%rs76, %rs75, 0;
	st.global.u8 	[%rd29+6], %rs76;
	ld.global.s8 	%rs77, [%rd28+7];
	max.s16 	%rs78, %rs77, 0;
	st.global.u8 	[%rd29+7], %rs78;
	add.s32 	%r66, %r66, -8;
$L__BB8_15:
	setp.eq.s32 	%p14, %r24, 0;
	@%p14 bra 	$L__BB8_21;
	and.b32  	%r27, %r4, 3;
	setp.lt.u32 	%p15, %r24, 4;
	@%p15 bra 	$L__BB8_18;
	sub.s32 	%r57, %r35, %r66;
	cvt.s64.s32 	%rd30, %r57;
	add.s64 	%rd31, %rd2, %rd30;
	ld.global.s8 	%rs79, [%rd31];
	max.s16 	%rs80, %rs79, 0;
	add.s64 	%rd32, %rd1, %rd30;
	st.global.u8 	[%rd32], %rs80;
	ld.global.s8 	%rs81, [%rd31+1];
	max.s16 	%rs82, %rs81, 0;
	st.global.u8 	[%rd32+1], %rs82;
	ld.global.s8 	%rs83, [%rd31+2];
	max.s16 	%rs84, %rs83, 0;
	st.global.u8 	[%rd32+2], %rs84;
	ld.global.s8 	%rs85, [%rd31+3];
	max.s16 	%rs86, %rs85, 0;
	st.global.u8 	[%rd32+3], %rs86;
	add.s32 	%r66, %r66, -4;
$L__BB8_18:
	setp.eq.s32 	%p16, %r27, 0;
	@%p16 bra 	$L__BB8_21;
	cvt.s64.s32 	%rd33, %r35;
	add.s64 	%rd5, %rd1, %rd33;
	add.s64 	%rd6, %rd2, %rd33;
	neg.s32 	%r68, %r27;
$L__BB8_20:
	.pragma "nounroll";
	cvt.s64.s32 	%rd34, %r66;
	sub.s64 	%rd35, %rd5, %rd34;
	sub.s64 	%rd36, %rd6, %rd34;
	add.s32 	%r66, %r66, -1;
	ld.global.s8 	%rs87, [%rd36];
	max.s16 	%rs88, %rs87, 0;
	st.global.u8 	[%rd35], %rs88;
	add.s32 	%r68, %r68, 1;
	setp.ne.s32 	%p17, %r68, 0;
	@%p17 bra 	$L__BB8_20;
$L__BB8_21:
	ret;

}
	// .globl	_Z9relu_gradIcLi2EEvPT_S1_PbS1_i
.visible .entry _Z9relu_gradIcLi2EEvPT_S1_PbS1_i(
	.param .u64 .ptr .align 1 _Z9relu_gradIcLi2EEvPT_S1_PbS1_i_param_0,
	.param .u64 .ptr .align 1 _Z9relu_gradIcLi2EEvPT_S1_PbS1_i_param_1,
	.param .u64 .ptr .align 1 _Z9relu_gradIcLi2EEvPT_S1_PbS1_i_param_2,
	.param .u64 .ptr .align 1 _Z9relu_gradIcLi2EEvPT_S1_PbS1_i_param_3,
	.param .u32 _Z9relu_gradIcLi2EEvPT_S1_PbS1_i_param_4
)
{
	.reg .pred 	%p<57>;
	.reg .b16 	%rs<128>;
	.reg .b32 	%r<70>;
	.reg .b64 	%rd<50>;

	ld.param.u64 	%rd10, [_Z9relu_gradIcLi2EEvPT_S1_PbS1_i_param_0];
	ld.param.u64 	%rd11, [_Z9relu_gradIcLi2EEvPT_S1_PbS1_i_param_1];
	ld.param.u64 	%rd12, [_Z9relu_gradIcLi2EEvPT_S1_PbS1_i_param_3];
	ld.param.u32 	%r35, [_Z9relu_gradIcLi2EEvPT_S1_PbS1_i_param_4];
	cvta.to.global.u64 	%rd1, %rd12;
	cvta.to.global.u64 	%rd2, %rd11;
	cvta.to.global.u64 	%rd3, %rd10;
	mov.u32 	%r36, %ctaid.x;
	mov.u32 	%r37, %ntid.x;
	mov.u32 	%r38, %tid.x;
	mad.lo.s32 	%r1, %r36, %r37, %r38;
	mov.u32 	%r39, %nctaid.x;
	mul.lo.s32 	%r2, %r39, %r37;
	shr.u32 	%r40, %r35, 31;
	add.s32 	%r41, %r35, %r40;
	shr.s32 	%r3, %r41, 1;
	and.b32  	%r42, %r41, -2;
	sub.s32 	%r4, %r35, %r42;
	setp.ge.s32 	%p1, %r1, %r3;
	@%p1 bra 	$L__BB9_7;
	add.s32 	%r43, %r1, %r2;
	max.s32 	%r44, %r3, %r43;
	setp.lt.s32 	%p2, %r43, %r3;
	selp.u32 	%r45, 1, 0, %p2;
	add.s32 	%r46, %r43, %r45;
	sub.s32 	%r47, %r44, %r46;
	div.u32 	%r48, %r47, %r2;
	add.s32 	%r5, %r48, %r45;
	and.b32  	%r49, %r5, 3;
	setp.eq.s32 	%p3, %r49, 3;
	mov.u32 	%r60, %r1;
	@%p3 bra 	$L__BB9_4;
	add.s32 	%r50, %r5, 1;
	and.b32  	%r51, %r50, 3;
	neg.s32 	%r58, %r51;
	mov.u32 	%r60, %r1;
$L__BB9_3:
	.pragma "nounroll";
	mul.wide.s32 	%rd13, %r60, 2;
	add.s64 	%rd14, %rd1, %rd13;
	add.s64 	%rd15, %rd2, %rd13;
	add.s64 	%rd16, %rd3, %rd13;
	ld.global.v2.u8 	{%rs1, %rs2}, [%rd16];
	ld.global.v2.u8 	{%rs3, %rs4}, [%rd15];
	cvt.s16.s8 	%rs5, %rs3;
	cvt.s16.s8 	%rs6, %rs4;
	setp.gt.s16 	%p4, %rs5, 0;
	selp.b16 	%rs7, %rs1, 0, %p4;
	setp.gt.s16 	%p5, %rs6, 0;
	selp.b16 	%rs8, %rs2, 0, %p5;
	st.global.v2.u8 	[%rd14], {%rs7, %rs8};
	add.s32 	%r60, %r60, %r2;
	add.s32 	%r58, %r58, 1;
	setp.ne.s32 	%p6, %r58, 0;
	@%p6 bra 	$L__BB9_3;
$L__BB9_4:
	setp.lt.u32 	%p7, %r5, 3;
	@%p7 bra 	$L__BB9_7;
	mul.wide.s32 	%rd21, %r2, 2;
	shl.b32 	%r52, %r2, 2;
$L__BB9_6:
	mul.wide.s32 	%rd17, %r60, 2;
	add.s64 	%rd18, %rd3, %rd17;
	ld.global.v2.u8 	{%rs9, %rs10}, [%rd18];
	add.s64 	%rd19, %rd2, %rd17;
	ld.global.v2.u8 	{%rs11, %rs12}, [%rd19];
	cvt.s16.s8 	%rs13, %rs11;
	cvt.s16.s8 	%rs14, %rs12;
	setp.gt.s16 	%p8, %rs13, 0;
	selp.b16 	%rs15, %rs9, 0, %p8;
	setp.gt.s16 	%p9, %rs14, 0;
	selp.b16 	%rs16, %rs10, 0, %p9;
	add.s64 	%rd20, %rd1, %rd17;
	st.global.v2.u8 	[%rd20], {%rs15, %rs16};
	add.s64 	%rd22, %rd18, %rd21;
	ld.global.v2.u8 	{%rs17, %rs18}, [%rd22];
	add.s64 	%rd23, %rd19, %rd21;
	ld.global.v2.u8 	{%rs19, %rs20}, [%rd23];
	cvt.s16.s8 	%rs21, %rs19;
	cvt.s16.s8 	%rs22, %rs20;
	setp.gt.s16 	%p10, %rs21, 0;
	selp.b16 	%rs23, %rs17, 0, %p10;
	setp.gt.s16 	%p11, %rs22, 0;
	selp.b16 	%rs24, %rs18, 0, %p11;
	add.s64 	%rd24, %rd20, %rd21;
	st.global.v2.u8 	[%rd24], {%rs23, %rs24};
	add.s64 	%rd25, %rd22, %rd21;
	ld.global.v2.u8 	{%rs25, %rs26}, [%rd25];
	add.s64 	%rd26, %rd23, %rd21;
	ld.global.v2.u8 	{%rs27, %rs28}, [%rd26];
	cvt.s16.s8 	%rs29, %rs27;
	cvt.s16.s8 	%rs30, %rs28;
	setp.gt.s16 	%p12, %rs29, 0;
	selp.b16 	%rs31, %rs25, 0, %p12;
	setp.gt.s16 	%p13, %rs30, 0;
	selp.b16 	%rs32, %rs26, 0, %p13;
	add.s64 	%rd27, %rd24, %rd21;
	st.global.v2.u8 	[%rd27], {%rs31, %rs32};
	add.s64 	%rd28, %rd25, %rd21;
	ld.global.v2.u8 	{%rs33, %rs34}, [%rd28];
	add.s64 	%rd29, %rd26, %rd21;
	ld.global.v2.u8 	{%rs35, %rs36}, [%rd29];
	cvt.s16.s8 	%rs37, %rs35;
	cvt.s16.s8 	%rs38, %rs36;
	setp.gt.s16 	%p14, %rs37, 0;
	selp.b16 	%rs39, %rs33, 0, %p14;
	setp.gt.s16 	%p15, %rs38, 0;
	selp.b16 	%rs40, %rs34, 0, %p15;
	add.s64 	%rd30, %rd27, %rd21;
	st.global.v2.u8 	[%rd30], {%rs39, %rs40};
	add.s32 	%r60, %r52, %r60;
	setp.lt.s32 	%p16, %r60, %r3;
	@%p16 bra 	$L__BB9_6;
$L__BB9_7:
	setp.ne.s32 	%p17, %r1, 0;
	setp.eq.s32 	%p18, %r4, 0;
	or.pred  	%p19, %p17, %p18;
	@%p19 bra 	$L__BB9_21;
	and.b32  	%r14, %r4, 15;
	setp.gt.s32 	%p20, %r4, -1;
	mov.u32 	%r66, %r4;
	@%p20 bra 	$L__BB9_12;
	and.b32  	%r55, %r4, -16;
	neg.s32 	%r62, %r55;
	cvt.s64.s32 	%rd31, %r35;
	add.s64 	%rd32, %rd31, 7;
	add.s64 	%rd4, %rd3, %rd32;
	add.s64 	%rd5, %rd2, %rd32;
	add.s64 	%rd6, %rd1, %rd32;
	mov.b32 	%r64, -1;
	mov.b32 	%r63, 0;
$L__BB9_10:
	.pragma "nounroll";
	cvt.s64.s32 	%rd33, %r64;
	sub.s64 	%rd34, %rd4, %rd33;
	sub.s64 	%rd35, %rd5, %rd33;
	sub.s64 	%rd36, %rd6, %rd33;
	ld.global.u8 	%rs41, [%rd34+-7];
	ld.global.s8 	%rs42, [%rd35+-7];
	setp.gt.s16 	%p21, %rs42, 0;
	selp.b16 	%rs43, %rs41, 0, %p21;
	st.global.u8 	[%rd36+-7], %rs43;
	ld.global.u8 	%rs44, [%rd34+-6];
	ld.global.s8 	%rs45, [%rd35+-6];
	setp.gt.s16 	%p22, %rs45, 0;
	selp.b16 	%rs46, %rs44, 0, %p22;
	st.global.u8 	[%rd36+-6], %rs46;
	ld.global.u8 	%rs47, [%rd34+-5];
	ld.global.s8 	%rs48, [%rd35+-5];
	setp.gt.s16 	%p23, %rs48, 0;
	selp.b16 	%rs49, %rs47, 0, %p23;
	st.global.u8 	[%rd36+-5], %rs49;
	ld.global.u8 	%rs50, [%rd34+-4];
	ld.global.s8 	%rs51, [%rd35+-4];
	setp.gt.s16 	%p24, %rs51, 0;
	selp.b16 	%rs52, %rs50, 0, %p24;
	st.global.u8 	[%rd36+-4], %rs52;
	ld.global.u8 	%rs53, [%rd34+-3];
	ld.global.s8 	%rs54, [%rd35+-3];
	setp.gt.s16 	%p25, %rs54, 0;
	selp.b16 	%rs55, %rs53, 0, %p25;
	st.global.u8 	[%rd36+-3], %rs55;
	ld.global.u8 	%rs56, [%rd34+-2];
	ld.global.s8 	%rs57, [%rd35+-2];
	setp.gt.s16 	%p26, %rs57, 0;
	selp.b16 	%rs58, %rs56, 0, %p26;
	st.global.u8 	[%rd36+-2], %rs58;
	ld.global.u8 	%rs59, [%rd34+-1];
	ld.global.s8 	%rs60, [%rd35+-1];
	setp.gt.s16 	%p27, %rs60, 0;
	selp.b16 	%rs61, %rs59, 0, %p27;
	st.global.u8 	[%rd36+-1], %rs61;
	ld.global.u8 	%rs62, [%rd34];
	ld.global.s8 	%rs63, [%rd35];
	setp.gt.s16 	%p28, %rs63, 0;
	selp.b16 	%rs64, %rs62, 0, %p28;
	st.global.u8 	[%rd36], %rs64;
	ld.global.u8 	%rs65, [%rd34+1];
	ld.global.s8 	%rs66, [%rd35+1];
	setp.gt.s16 	%p29, %rs66, 0;
	selp.b16 	%rs67, %rs65, 0, %p29;
	st.global.u8 	[%rd36+1], %rs67;
	ld.global.u8 	%rs68, [%rd34+2];
	ld.global.s8 	%rs69, [%rd35+2];
	setp.gt.s16 	%p30, %rs69, 0;
	selp.b16 	%rs70, %rs68, 0, %p30;
	st.global.u8 	[%rd36+2], %rs70;
	ld.global.u8 	%rs71, [%rd34+3];
	ld.global.s8 	%rs72, [%rd35+3];
	setp.gt.s16 	%p31, %rs72, 0;
	selp.b16 	%rs73, %rs71, 0, %p31;
	st.global.u8 	[%rd36+3], %rs73;
	ld.global.u8 	%rs74, [%rd34+4];
	ld.global.s8 	%rs75, [%rd35+4];
	setp.gt.s16 	%p32, %rs75, 0;
	selp.b16 	%rs76, %rs74, 0, %p32;
	st.global.u8 	[%rd36+4], %rs76;
	ld.global.u8 	%rs77, [%rd34+5];
	ld.global.s8 	%rs78, [%rd35+5];
	setp.gt.s16 	%p33, %rs78, 0;
	selp.b16 	%rs79, %rs77, 0, %p33;
	st.global.u8 	[%rd36+5], %rs79;
	ld.global.u8 	%rs80, [%rd34+6];
	ld.global.s8 	%rs81, [%rd35+6];
	setp.gt.s16 	%p34, %rs81, 0;
	selp.b16 	%rs82, %rs80, 0, %p34;
	st.global.u8 	[%rd36+6], %rs82;
	ld.global.u8 	%rs83, [%rd34+7];
	ld.global.s8 	%rs84, [%rd35+7];
	setp.gt.s16 	%p35, %rs84, 0;
	selp.b16 	%rs85, %rs83, 0, %p35;
	st.global.u8 	[%rd36+7], %rs85;
	add.s32 	%r64, %r64, -16;
	ld.global.u8 	%rs86, [%rd34+8];
	ld.global.s8 	%rs87, [%rd35+8];
	setp.gt.s16 	%p36, %rs87, 0;
	selp.b16 	%rs88, %rs86, 0, %p36;
	st.global.u8 	[%rd36+8], %rs88;
	add.s32 	%r63, %r63, -16;
	add.s32 	%r62, %r62, 16;
	setp.ne.s32 	%p37, %r62, 0;
	@%p37 bra 	$L__BB9_10;
	add.s32 	%r66, %r63, -1;
$L__BB9_12:
	setp.eq.s32 	%p38, %r14, 0;
	@%p38 bra 	$L__BB9_21;
	and.b32  	%r24, %r4, 7;
	setp.lt.u32 	%p39, %r14, 8;
	@%p39 bra 	$L__BB9_15;
	sub.s32 	%r56, %r35, %r66;
	cvt.s64.s32 	%rd37, %r56;
	add.s64 	%rd38, %rd3, %rd37;
	ld.global.u8 	%rs89, [%rd38];
	add.s64 	%rd39, %rd2, %rd37;
	ld.global.s8 	%rs90, [%rd39];
	setp.gt.s16 	%p40, %rs90, 0;
	selp.b16 	%rs91, %rs89, 0, %p40;
	add.s64 	%rd40, %rd1, %rd37;
	st.global.u8 	[%rd40], %rs91;
	ld.global.u8 	%rs92, [%rd38+1];
	ld.global.s8 	%rs93, [%rd39+1];
	setp.gt.s16 	%p41, %rs93, 0;
	selp.b16 	%rs94, %rs92, 0, %p41;
	st.global.u8 	[%rd40+1], %rs94;
	ld.global.u8 	%rs95, [%rd38+2];
	ld.global.s8 	%rs96, [%rd39+2];
	setp.gt.s16 	%p42, %rs96, 0;
	selp.b16 	%rs97, %rs95, 0, %p42;
	st.global.u8 	[%rd40+2], %rs97;
	ld.global.u8 	%rs98, [%rd38+3];
	ld.global.s8 	%rs99, [%rd39+3];
	setp.gt.s16 	%p43, %rs99, 0;
	selp.b16 	%rs100, %rs98, 0, %p43;
	st.global.u8 	[%rd40+3], %rs100;
	ld.global.u8 	%rs101, [%rd38+4];
	ld.global.s8 	%rs102, [%rd39+4];
	setp.gt.s16 	%p44, %rs102, 0;
	selp.b16 	%rs103, %rs101, 0, %p44;
	st.global.u8 	[%rd40+4], %rs103;
	ld.global.u8 	%rs104, [%rd38+5];
	ld.global.s8 	%rs105, [%rd39+5];
	setp.gt.s16 	%p45, %rs105, 0;
	selp.b16 	%rs106, %rs104, 0, %p45;
	st.global.u8 	[%rd40+5], %rs106;
	ld.global.u8 	%rs107, [%rd38+6];
	ld.global.s8 	%rs108, [%rd39+6];
	setp.gt.s16 	%p46, %rs108, 0;
	selp.b16 	%rs109, %rs107, 0, %p46;
	st.global.u8 	[%rd40+6], %rs109;
	ld.global.u8 	%rs110, [%rd38+7];
	ld.global.s8 	%rs111, [%rd39+7];
	setp.gt.s16 	%p47, %rs111, 0;
	selp.b16 	%rs112, %rs110, 0, %p47;
	st.global.u8 	[%rd40+7], %rs112;
	add.s32 	%r66, %r66, -8;
$L__BB9_15:
	setp.eq.s32 	%p48, %r24, 0;
	@%p48 bra 	$L__BB9_21;
	and.b32  	%r27, %r4, 3;
	setp.lt.u32 	%p49, %r24, 4;
	@%p49 bra 	$L__BB9_18;
	sub.s32 	%r57, %r35, %r66;
	cvt.s64.s32 	%rd41, %r57;
	add.s64 	%rd42, %rd3, %rd41;
	ld.global.u8 	%rs113, [%rd42];
	add.s64 	%rd43, %rd2, %rd41;
	ld.global.s8 	%rs114, [%rd43];
	setp.gt.s16 	%p50, %rs114, 0;
	selp.b16 	%rs115, %rs113, 0, %p50;
	add.s64 	%rd44, %rd1, %rd41;
	st.global.u8 	[%rd44], %rs115;
	ld.global.u8 	%rs116, [%rd42+1];
	ld.global.s8 	%rs117, [%rd43+1];
	setp.gt.s16 	%p51, %rs117, 0;
	selp.b16 	%rs118, %rs116, 0, %p51;
	st.global.u8 	[%rd44+1], %rs118;
	ld.global.u8 	%rs119, [%rd42+2];
	ld.global.s8 	%rs120, [%rd43+2];
	setp.gt.s16 	%p52, %rs120, 0;
	selp.b16 	%rs121, %rs119, 0, %p52;
	st.global.u8 	[%rd44+2], %rs121;
	ld.global.u8 	%rs122, [%rd42+3];
	ld.global.s8 	%rs123, [%rd43+3];
	setp.gt.s16 	%p53, %rs123, 0;
	selp.b16 	%rs124, %rs122, 0, %p53;
	st.global.u8 	[%rd44+3], %rs124;
	add.s32 	%r66, %r66, -4;
$L__BB9_18:
	setp.eq.s32 	%p54, %r27, 0;
	@%p54 bra 	$L__BB9_21;
	cvt.s64.s32 	%rd45, %r35;
	add.s64 	%rd7, %rd1, %rd45;
	add.s64 	%rd8, %rd2, %rd45;
	add.s64 	%rd9, %rd3, %rd45;
	neg.s32 	%r68, %r27;
$L__BB9_20:
	.pragma "nounroll";
	cvt.s64.s32 	%rd46, %r66;
	sub.s64 	%rd47, %rd7, %rd46;
	sub.s64 	%rd48, %rd8, %rd46;
	sub.s64 	%rd49, %rd9, %rd46;
	add.s32 	%r66, %r66, -1;
	ld.global.u8 	%rs125, [%rd49];
	ld.global.s8 	%rs126, [%rd48];
	setp.gt.s16 	%p55, %rs126, 0;
	selp.b16 	%rs127, %rs125, 0, %p55;
	st.global.u8 	[%rd47], %rs127;
	add.s32 	%r68, %r68, 1;
	setp.ne.s32 	%p56, %r68, 0;
	@%p56 bra 	$L__BB9_20;
$L__BB9_21:
	ret;

}
	// .globl	_Z4reluIcLi4EEvPT_S1_Pbi
.visible .entry _Z4reluIcLi4EEvPT_S1_Pbi(
	.param .u64 .ptr .align 1 _Z4reluIcLi4EEvPT_S1_Pbi_param_0,
	.param .u64 .ptr .align 1 _Z4reluIcLi4EEvPT_S1_Pbi_param_1,
	.param .u64 .ptr .align 1 _Z4reluIcLi4EEvPT_S1_Pbi_param_2,
	.param .u32 _Z4reluIcLi4EEvPT_S1_Pbi_param_3
)
{
	.reg .pred 	%p<18>;
	.reg .b16 	%rs<99>;
	.reg .b32 	%r<125>;
	.reg .b64 	%rd<37>;

	ld.param.u64 	%rd7, [_Z4reluIcLi4EEvPT_S1_Pbi_param_0];
	ld.param.u64 	%rd8, [_Z4reluIcLi4EEvPT_S1_Pbi_param_1];
	ld.param.u32 	%r32, [_Z4reluIcLi4EEvPT_S1_Pbi_param_3];
	cvta.to.global.u64 	%rd1, %rd8;
	cvta.to.global.u64 	%rd2, %rd7;
	mov.u32 	%r33, %ctaid.x;
	mov.u32 	%r34, %ntid.x;
	mov.u32 	%r35, %tid.x;
	mad.lo.s32 	%r1, %r33, %r34, %r35;
	mov.u32 	%r36, %nctaid.x;
	mul.lo.s32 	%r2, %r36, %r34;
	shr.s32 	%r37, %r32, 31;
	shr.u32 	%r38, %r37, 30;
	add.s32 	%r39, %r32, %r38;
	shr.s32 	%r3, %r39, 2;
	and.b32  	%r40, %r39, -4;
	sub.s32 	%r4, %r32, %r40;
	setp.ge.s32 	%p1, %r1, %r3;
	@%p1 bra 	$L__BB10_7;
	add.s32 	%r41, %r1, %r2;
	max.s32 	%r42, %r3, %r41;
	setp.lt.s32 	%p2, %r41, %r3;
	selp.u32 	%r43, 1, 0, %p2;
	add.s32 	%r44, %r41, %r43;
	sub.s32 	%r45, %r42, %r44;
	div.u32 	%r46, %r45, %r2;
	add.s32 	%r5, %r46, %r43;
	and.b32  	%r47, %r5, 3;
	setp.eq.s32 	%p3, %r47, 3;
	mov.u32 	%r116, %r1;
	@%p3 bra 	$L__BB10_4;
	add.s32 	%r48, %r5, 1;
	and.b32  	%r49, %r48, 3;
	neg.s32 	%r114, %r49;
	mov.u32 	%r116, %r1;
$L__BB10_3:
	.pragma "nounroll";
	mul.wide.s32 	%rd9, %r116, 4;
	add.s64 	%rd10, %rd1, %rd9;
	add.s64 	%rd11, %rd2, %rd9;
	ld.global.u32 	%r50, [%rd11];
	bfe.s32 	%r51, %r50, 0, 8;
	cvt.s8.s32 	%rs1, %r51;
	bfe.s32 	%r52, %r50, 8, 8;
	cvt.s8.s32 	%rs2, %r52;
	bfe.s32 	%r53, %r50, 16, 8;
	cvt.s8.s32 	%rs3, %r53;
	bfe.s32 	%r54, %r50, 24, 8;
	cvt.s8.s32 	%rs4, %r54;
	max.s16 	%rs5, %rs1, 0;
	max.s16 	%rs6, %rs2, 0;
	max.s16 	%rs7, %rs3, 0;
	max.s16 	%rs8, %rs4, 0;
	cvt.u32.u16 	%r55, %rs8;
	cvt.u32.u16 	%r56, %rs7;
	prmt.b32 	%r57, %r56, %r55, 0x3340U;
	cvt.u32.u16 	%r58, %rs6;
	cvt.u32.u16 	%r59, %rs5;
	prmt.b32 	%r60, %r59, %r58, 0x3340U;
	prmt.b32 	%r61, %r60, %r57, 0x5410U;
	st.global.u32 	[%rd10], %r61;
	add.s32 	%r116, %r116, %r2;
	add.s32 	%r114, %r114, 1;
	setp.ne.s32 	%p4, %r114, 0;
	@%p4 bra 	$L__BB10_3;
$L__BB10_4:
	setp.lt.u32 	%p5, %r5, 3;
	@%p5 bra 	$L__BB10_7;
	mul.wide.s32 	%rd15, %r2, 4;
	shl.b32 	%r110, %r2, 2;
$L__BB10_6:
	mul.wide.s32 	%rd12, %r116, 4;
	add.s64 	%rd13, %rd2, %rd12;
	ld.global.u32 	%r62, [%rd13];
	bfe.s32 	%r63, %r62, 0, 8;
	cvt.s8.s32 	%rs9, %r63;
	bfe.s32 	%r64, %r62, 8, 8;
	cvt.s8.s32 	%rs10, %r64;
	bfe.s32 	%r65, %r62, 16, 8;
	cvt.s8.s32 	%rs11, %r65;
	bfe.s32 	%r66, %r62, 24, 8;
	cvt.s8.s32 	%rs12, %r66;
	max.s16 	%rs13, %rs9, 0;
	max.s16 	%rs14, %rs10, 0;
	max.s16 	%rs15, %rs11, 0;
	max.s16 	%rs16, %rs12, 0;
	add.s64 	%rd14, %rd1, %rd12;
	cvt.u32.u16 	%r67, %rs16;
	cvt.u32.u16 	%r68, %rs15;
	prmt.b32 	%r69, %r68, %r67, 0x3340U;
	cvt.u32.u16 	%r70, %rs14;
	cvt.u32.u16 	%r71, %rs13;
	prmt.b32 	%r72, %r71, %r70, 0x3340U;
	prmt.b32 	%r73, %r72, %r69, 0x5410U;
	st.global.u32 	[%rd14], %r73;
	add.s64 	%rd16, %rd13, %rd15;
	ld.global.u32 	%r74, [%rd16];
	bfe.s32 	%r75, %r74, 0, 8;
	cvt.s8.s32 	%rs17, %r75;
	bfe.s32 	%r76, %r74, 8, 8;
	cvt.s8.s32 	%rs18, %r76;
	bfe.s32 	%r77, %r74, 16, 8;
	cvt.s8.s32 	%rs19, %r77;
	bfe.s32 	%r78, %r74, 24, 8;
	cvt.s8.s32 	%rs20, %r78;
	max.s16 	%rs21, %rs17, 0;
	max.s16 	%rs22, %rs18, 0;
	max.s16 	%rs23, %rs19, 0;
	max.s16 	%rs24, %rs20, 0;
	add.s64 	%rd17, %rd14, %rd15;
	cvt.u32.u16 	%r79, %rs24;
	cvt.u32.u16 	%r80, %rs23;
	prmt.b32 	%r81, %r80, %r79, 0x3340U;
	cvt.u32.u16 	%r82, %rs22;
	cvt.u32.u16 	%r83, %rs21;
	prmt.b32 	%r84, %r83, %r82, 0x3340U;
	prmt.b32 	%r85, %r84, %r81, 0x5410U;
	st.global.u32 	[%rd17], %r85;
	add.s64 	%rd18, %rd16, %rd15;
	ld.global.u32 	%r86, [%rd18];
	bfe.s32 	%r87, %r86, 0, 8;
	cvt.s8.s32 	%rs25, %r87;
	bfe.s32 	%r88, %r86, 8, 8;
	cvt.s8.s32 	%rs26, %r88;
	bfe.s32 	%r89, %r86, 16, 8;
	cvt.s8.s32 	%rs27, %r89;
	bfe.s32 	%r90, %r86, 24, 8;
	cvt.s8.s32 	%rs28, %r90;
	max.s16 	%rs29, %rs25, 0;
	max.s16 	%rs30, %rs26, 0;
	max.s16 	%rs31, %rs27, 0;
	max.s16 	%rs32, %rs28, 0;
	add.s64 	%rd19, %rd17, %rd15;
	cvt.u32.u16 	%r91, %rs32;
	cvt.u32.u16 	%r92, %rs31;
	prmt.b32 	%r93, %r92, %r91, 0x3340U;
	cvt.u32.u16 	%r94, %rs30;
	cvt.u32.u16 	%r95, %rs29;
	prmt.b32 	%r96, %r95, %r94, 0x3340U;
	prmt.b32 	%r97, %r96, %r93, 0x5410U;
	st.global.u32 	[%rd19], %r97;
	add.s64 	%rd20, %rd18, %rd15;
	ld.global.u32 	%r98, [%rd20];
	bfe.s32 	%r99, %r98, 0, 8;
	cvt.s8.s32 	%rs33, %r99;
	bfe.s32 	%r100, %r98, 8, 8;
	cvt.s8.s32 	%rs34, %r100;
	bfe.s32 	%r101, %r98, 16, 8;
	cvt.s8.s32 	%rs35, %r101;
	bfe.s32 	%r102, %r98, 24, 8;
	cvt.s8.s32 	%rs36, %r102;
	max.s16 	%rs37, %rs33, 0;
	max.s16 	%rs38, %rs34, 0;
	max.s16 	%rs39, %rs35, 0;
	max.s16 	%rs40, %rs36, 0;
	add.s64 	%rd21, %rd19, %rd15;
	cvt.u32.u16 	%r103, %rs40;
	cvt.u32.u16 	%r104, %rs39;
	prmt.b32 	%r105, %r104, %r103, 0x3340U;
	cvt.u32.u16 	%r106, %rs38;
	cvt.u32.u16 	%r107, %rs37;
	prmt.b32 	%r108, %r107, %r106, 0x3340U;
	prmt.b32 	%r109, %r108, %r105, 0x5410U;
	st.global.u32 	[%rd21], %r109;
	add.s32 	%r116, %r110, %r116;
	setp.lt.s32 	%p6, %r116, %r3;
	@%p6 bra 	$L__BB10_6;
$L__BB10_7:
	setp.ne.s32 	%p7, %r1, 0;
	setp.eq.s32 	%p8, %r4, 0;
	or.pred  	%p9, %p7, %p8;
	@%p9 bra 	$L__BB10_20;
	and.b32  	%r14, %r4, 15;
	setp.gt.s32 	%p10, %r4, -1;
	mov.u32 	%r120, %r4;
	@%p10 bra 	$L__BB10_11;
	and.b32  	%r111, %r4, -16;
	neg.s32 	%r118, %r111;
	cvt.s64.s32 	%rd22, %r32;
	add.s64 	%rd23, %rd22, 7;
	add.s64 	%rd3, %rd2, %rd23;
	add.s64 	%rd4, %rd1, %rd23;
	mov.u32 	%r120, %r4;
$L__BB10_10:
	.pragma "nounroll";
	cvt.s64.s32 	%rd24, %r120;
	sub.s64 	%rd25, %rd3, %rd24;
	sub.s64 	%rd26, %rd4, %rd24;
	ld.global.s8 	%rs41, [%rd25+-7];
	max.s16 	%rs42, %rs41, 0;
	st.global.u8 	[%rd26+-7], %rs42;
	ld.global.s8 	%rs43, [%rd25+-6];
	max.s16 	%rs44, %rs43, 0;
	st.global.u8 	[%rd26+-6], %rs44;
	ld.global.s8 	%rs45, [%rd25+-5];
	max.s16 	%rs46, %rs45, 0;
	st.global.u8 	[%rd26+-5], %rs46;
	ld.global.s8 	%rs47, [%rd25+-4];
	max.s16 	%rs48, %rs47, 0;
	st.global.u8 	[%rd26+-4], %rs48;
	ld.global.s8 	%rs49, [%rd25+-3];
	max.s16 	%rs50, %rs49, 0;
	st.global.u8 	[%rd26+-3], %rs50;
	ld.global.s8 	%rs51, [%rd25+-2];
	max.s16 	%rs52, %rs51, 0;
	st.global.u8 	[%rd26+-2], %rs52;
	ld.global.s8 	%rs53, [%rd25+-1];
	max.s16 	%rs54, %rs53, 0;
	st.global.u8 	[%rd26+-1], %rs54;
	ld.global.s8 	%rs55, [%rd25];
	max.s16 	%rs56, %rs55, 0;
	st.global.u8 	[%rd26], %rs56;
	ld.global.s8 	%rs57, [%rd25+1];
	max.s16 	%rs58, %rs57, 0;
	st.global.u8 	[%rd26+1], %rs58;
	ld.global.s8 	%rs59, [%rd25+2];
	max.s16 	%rs60, %rs59, 0;
	st.global.u8 	[%rd26+2], %rs60;
	ld.global.s8 	%rs61, [%rd25+3];
	max.s16 	%rs62, %rs61, 0;
	st.global.u8 	[%rd26+3], %rs62;
	ld.global.s8 	%rs63, [%rd25+4];
	max.s16 	%rs64, %rs63, 0;
	st.global.u8 	[%rd26+4], %rs64;
	ld.global.s8 	%rs65, [%rd25+5];
	max.s16 	%rs66, %rs65, 0;
	st.global.u8 	[%rd26+5], %rs66;
	ld.global.s8 	%rs67, [%rd25+6];
	max.s16 	%rs68, %rs67, 0;
	st.global.u8 	[%rd26+6], %rs68;
	ld.global.s8 	%rs69, [%rd25+7];
	max.s16 	%rs70, %rs69, 0;
	st.global.u8 	[%rd26+7], %rs70;
	add.s32 	%r120, %r120, -16;
	ld.global.s8 	%rs71, [%rd25+8];
	max.s16 	%rs72, %rs71, 0;
	st.global.u8 	[%rd26+8], %rs72;
	add.s32 	%r118, %r118, 16;
	setp.ne.s32 	%p11, %r118, 0;
	@%p11 bra 	$L__BB10_10;
$L__BB10_11:
	setp.eq.s32 	%p12, %r14, 0;
	@%p12 bra 	$L__BB10_20;
	and.b32  	%r21, %r4, 7;
	setp.lt.u32 	%p13, %r14, 8;
	@%p13 bra 	$L__BB10_14;
	sub.s32 	%r112, %r32, %r120;
	cvt.s64.s32 	%rd27, %r112;
	add.s64 	%rd28, %rd2, %rd27;
	ld.global.s8 	%rs73, [%rd28];
	max.s16 	%rs74, %rs73, 0;
	add.s64 	%rd29, %rd1, %rd27;
	st.global.u8 	[%rd29], %rs74;
	ld.global.s8 	%rs75, [%rd28+1];
	max.s16 	%rs76, %rs75, 0;
	st.global.u8 	[%rd29+1], %rs76;
	ld.global.s8 	%rs77, [%rd28+2];
	max.s16 	%rs78, %rs77, 0;
	st.global.u8 	[%rd29+2], %rs78;
	ld.global.s8 	%rs79, [%rd28+3];
	max.s16 	%rs80, %rs79, 0;
	st.global.u8 	[%rd29+3], %rs80;
	ld.global.s8 	%rs81, [%rd28+4];
	max.s16 	%rs82, %rs81, 0;
	st.global.u8 	[%rd29+4], %rs82;
	ld.global.s8 	%rs83, [%rd28+5];
	max.s16 	%rs84, %rs83, 0;
	st.global.u8 	[%rd29+5], %rs84;
	ld.global.s8 	%rs85, [%rd28+6];
	max.s16 	%rs86, %rs85, 0;
	st.global.u8 	[%rd29+6], %rs86;
	ld.global.s8 	%rs87, [%rd28+7];
	max.s16 	%rs88, %rs87, 0;
	st.global.u8 	[%rd29+7], %rs88;
	add.s32 	%r120, %r120, -8;
$L__BB10_14:
	setp.eq.s32 	%p14, %r21, 0;
	@%p14 bra 	$L__BB10_20;
	and.b32  	%r24, %r4, 3;
	setp.lt.u32 	%p15, %r21, 4;
	@%p15 bra 	$L__BB10_17;
	sub.s32 	%r113, %r32, %r120;
	cvt.s64.s32 	%rd30, %r113;
	add.s64 	%rd31, %rd2, %rd30;
	ld.global.s8 	%rs89, [%rd31];
	max.s16 	%rs90, %rs89, 0;
	add.s64 	%rd32, %rd1, %rd30;
	st.global.u8 	[%rd32], %rs90;
	ld.global.s8 	%rs91, [%rd31+1];
	max.s16 	%rs92, %rs91, 0;
	st.global.u8 	[%rd32+1], %rs92;
	ld.global.s8 	%rs93, [%rd31+2];
	max.s16 	%rs94, %rs93, 0;
	st.global.u8 	[%rd32+2], %rs94;
	ld.global.s8 	%rs95, [%rd31+3];
	max.s16 	%rs96, %rs95, 0;
	st.global.u8 	[%rd32+3], %rs96;
	add.s32 	%r120, %r120, -4;
$L__BB10_17:
	setp.eq.s32 	%p16, %r24, 0;
	@%p16 bra 	$L__BB10_20;
	cvt.s64.s32 	%rd33, %r32;
	add.s64 	%rd5, %rd1, %rd33;
	add.s64 	%rd6, %rd2, %rd33;
	neg.s32 	%r123, %r24;
$L__BB10_19:
	.pragma "nounroll";
	cvt.s64.s32 	%rd34, %r120;
	sub.s64 	%rd35, %rd5, %rd34;
	sub.s64 	%rd36, %rd6, %rd34;
	add.s32 	%r120, %r120, -1;
	ld.global.s8 	%rs97, [%rd36];
	max.s16 	%rs98, %rs97, 0;
	st.global.u8 	[%rd35], %rs98;
	add.s32 	%r123, %r123, 1;
	setp.ne.s32 	%p17, %r123, 0;
	@%p17 bra 	$L__BB10_19;
$L__BB10_20:
	ret;

}
	// .globl	_Z9relu_gradIcLi4EEvPT_S1_PbS1_i
.visible .entry _Z9relu_gradIcLi4EEvPT_S1_PbS1_i(
	.param .u64 .ptr .align 1 _Z9relu_gradIcLi4EEvPT_S1_PbS1_i_param_0,
	.param .u64 .ptr .align 1 _Z9relu_gradIcLi4EEvPT_S1_PbS1_i_param_1,
	.param .u64 .ptr .align 1 _Z9relu_gradIcLi4EEvPT_S1_PbS1_i_param_2,
	.param .u64 .ptr .align 1 _Z9relu_gradIcLi4EEvPT_S1_PbS1_i_param_3,
	.param .u32 _Z9relu_gradIcLi4EEvPT_S1_PbS1_i_param_4
)
{
	.reg .pred 	%p<67>;
	.reg .b16 	%rs<148>;
	.reg .b32 	%r<150>;
	.reg .b64 	%rd<50>;

	ld.param.u64 	%rd10, [_Z9relu_gradIcLi4EEvPT_S1_PbS1_i_param_0];
	ld.param.u64 	%rd11, [_Z9relu_gradIcLi4EEvPT_S1_PbS1_i_param_1];
	ld.param.u64 	%rd12, [_Z9relu_gradIcLi4EEvPT_S1_PbS1_i_param_3];
	ld.param.u32 	%r32, [_Z9relu_gradIcLi4EEvPT_S1_PbS1_i_param_4];
	cvta.to.global.u64 	%rd1, %rd12;
	cvta.to.global.u64 	%rd2, %rd11;
	cvta.to.global.u64 	%rd3, %rd10;
	mov.u32 	%r33, %ctaid.x;
	mov.u32 	%r34, %ntid.x;
	mov.u32 	%r35, %tid.x;
	mad.lo.s32 	%r1, %r33, %r34, %r35;
	mov.u32 	%r36, %nctaid.x;
	mul.lo.s32 	%r2, %r36, %r34;
	shr.s32 	%r37, %r32, 31;
	shr.u32 	%r38, %r37, 30;
	add.s32 	%r39, %r32, %r38;
	shr.s32 	%r3, %r39, 2;
	and.b32  	%r40, %r39, -4;
	sub.s32 	%r4, %r32, %r40;
	setp.ge.s32 	%p1, %r1, %r3;
	@%p1 bra 	$L__BB11_7;
	add.s32 	%r41, %r1, %r2;
	max.s32 	%r42, %r3, %r41;
	setp.lt.s32 	%p2, %r41, %r3;
	selp.u32 	%r43, 1, 0, %p2;
	add.s32 	%r44, %r41, %r43;
	sub.s32 	%r45, %r42, %r44;
	div.u32 	%r46, %r45, %r2;
	add.s32 	%r5, %r46, %r43;
	and.b32  	%r47, %r5, 3;
	setp.eq.s32 	%p3, %r47, 3;
	mov.u32 	%r141, %r1;
	@%p3 bra 	$L__BB11_4;
	add.s32 	%r48, %r5, 1;
	and.b32  	%r49, %r48, 3;
	neg.s32 	%r139, %r49;
	mov.u32 	%r141, %r1;
$L__BB11_3:
	.pragma "nounroll";
	mul.wide.s32 	%rd13, %r141, 4;
	add.s64 	%rd14, %rd1, %rd13;
	add.s64 	%rd15, %rd2, %rd13;
	add.s64 	%rd16, %rd3, %rd13;
	ld.global.u32 	%r50, [%rd16];
	bfe.u32 	%r51, %r50, 0, 8;
	cvt.u16.u32 	%rs1, %r51;
	bfe.u32 	%r52, %r50, 8, 8;
	cvt.u16.u32 	%rs2, %r52;
	bfe.u32 	%r53, %r50, 16, 8;
	cvt.u16.u32 	%rs3, %r53;
	bfe.u32 	%r54, %r50, 24, 8;
	cvt.u16.u32 	%rs4, %r54;
	ld.global.u32 	%r55, [%rd15];
	bfe.s32 	%r56, %r55, 0, 8;
	cvt.s8.s32 	%rs5, %r56;
	bfe.s32 	%r57, %r55, 8, 8;
	cvt.s8.s32 	%rs6, %r57;
	bfe.s32 	%r58, %r55, 16, 8;
	cvt.s8.s32 	%rs7, %r58;
	bfe.s32 	%r59, %r55, 24, 8;
	cvt.s8.s32 	%rs8, %r59;
	setp.gt.s16 	%p4, %rs5, 0;
	selp.b16 	%rs9, %rs1, 0, %p4;
	setp.gt.s16 	%p5, %rs6, 0;
	selp.b16 	%rs10, %rs2, 0, %p5;
	setp.gt.s16 	%p6, %rs7, 0;
	selp.b16 	%rs11, %rs3, 0, %p6;
	setp.gt.s16 	%p7, %rs8, 0;
	selp.b16 	%rs12, %rs4, 0, %p7;
	cvt.u32.u16 	%r60, %rs12;
	cvt.u32.u16 	%r61, %rs11;
	prmt.b32 	%r62, %r61, %r60, 0x3340U;
	cvt.u32.u16 	%r63, %rs10;
	cvt.u32.u16 	%r64, %rs9;
	prmt.b32 	%r65, %r64, %r63, 0x3340U;
	prmt.b32 	%r66, %r65, %r62, 0x5410U;
	st.global.u32 	[%rd14], %r66;
	add.s32 	%r141, %r141, %r2;
	add.s32 	%r139, %r139, 1;
	setp.ne.s32 	%p8, %r139, 0;
	@%p8 bra 	$L__BB11_3;
$L__BB11_4:
	setp.lt.u32 	%p9, %r5, 3;
	@%p9 bra 	$L__BB11_7;
	mul.wide.s32 	%rd21, %r2, 4;
	shl.b32 	%r135, %r2, 2;
$L__BB11_6:
	mul.wide.s32 	%rd17, %r141, 4;
	add.s64 	%rd18, %rd3, %rd17;
	ld.global.u32 	%r67, [%rd18];
	bfe.u32 	%r68, %r67, 0, 8;
	cvt.u16.u32 	%rs13, %r68;
	bfe.u32 	%r69, %r67, 8, 8;
	cvt.u16.u32 	%rs14, %r69;
	bfe.u32 	%r70, %r67, 16, 8;
	cvt.u16.u32 	%rs15, %r70;
	bfe.u32 	%r71, %r67, 24, 8;
	cvt.u16.u32 	%rs16, %r71;
	add.s64 	%rd19, %rd2, %rd17;
	ld.global.u32 	%r72, [%rd19];
	bfe.s32 	%r73, %r72, 0, 8;
	cvt.s8.s32 	%rs17, %r73;
	bfe.s32 	%r74, %r72, 8, 8;
	cvt.s8.s32 	%rs18, %r74;
	bfe.s32 	%r75, %r72, 16, 8;
	cvt.s8.s32 	%rs19, %r75;
	bfe.s32 	%r76, %r72, 24, 8;
	cvt.s8.s32 	%rs20, %r76;
	setp.gt.s16 	%p10, %rs17, 0;
	selp.b16 	%rs21, %rs13, 0, %p10;
	setp.gt.s16 	%p11, %rs18, 0;
	selp.b16 	%rs22, %rs14, 0, %p11;
	setp.gt.s16 	%p12, %rs19, 0;
	selp.b16 	%rs23, %rs15, 0, %p12;
	setp.gt.s16 	%p13, %rs20, 0;
	selp.b16 	%rs24, %rs16, 0, %p13;
	add.s64 	%rd20, %rd1, %rd17;
	cvt.u32.u16 	%r77, %rs24;
	cvt.u32.u16 	%r78, %rs23;
	prmt.b32 	%r79, %r78, %r77, 0x3340U;
	cvt.u32.u16 	%r80, %rs22;
	cvt.u32.u16 	%r81, %rs21;
	prmt.b32 	%r82, %r81, %r80, 0x3340U;
	prmt.b32 	%r83, %r82, %r79, 0x5410U;
	st.global.u32 	[%rd20], %r83;
	add.s64 	%rd22, %rd18, %rd21;
	ld.global.u32 	%r84, [%rd22];
	bfe.u32 	%r85, %r84, 0, 8;
	cvt.u16.u32 	%rs25, %r85;
	bfe.u32 	%r86, %r84, 8, 8;
	cvt.u16.u32 	%rs26, %r86;
	bfe.u32 	%r87, %r84, 16, 8;
	cvt.u16.u32 	%rs27, %r87;
	bfe.u32 	%r88, %r84, 24, 8;
	cvt.u16.u32 	%rs28, %r88;
	add.s64 	%rd23, %rd19, %rd21;
	ld.global.u32 	%r89, [%rd23];
	bfe.s32 	%r90, %r89, 0, 8;
	cvt.s8.s32 	%rs29, %r90;
	bfe.s32 	%r91, %r89, 8, 8;
	cvt.s8.s32 	%rs30, %r91;
	bfe.s32 	%r92, %r89, 16, 8;
	cvt.s8.s32 	%rs31, %r92;
	bfe.s32 	%r93, %r89, 24, 8;
	cvt.s8.s32 	%rs32, %r93;
	setp.gt.s16 	%p14, %rs29, 0;
	selp.b16 	%rs33, %rs25, 0, %p14;
	setp.gt.s16 	%p15, %rs30, 0;
	selp.b16 	%rs34, %rs26, 0, %p15;
	setp.gt.s16 	%p16, %rs31, 0;
	selp.b16 	%rs35, %rs27, 0, %p16;
	setp.gt.s16 	%p17, %rs32, 0;
	selp.b16 	%rs36, %rs28, 0, %p17;
	add.s64 	%rd24, %rd20, %rd21;
	cvt.u32.u16 	%r94, %rs36;
	cvt.u32.u16 	%r95, %rs35;
	prmt.b32 	%r96, %r95, %r94, 0x3340U;
	cvt.u32.u16 	%r97, %rs34;
	cvt.u32.u16 	%r98, %rs33;
	prmt.b32 	%r99, %r98, %r97, 0x3340U;
	prmt.b32 	%r100, %r99, %r96, 0x5410U;
	st.global.u32 	[%rd24], %r100;
	add.s64 	%rd25, %rd22, %rd21;
	ld.global.u32 	%r101, [%rd25];
	bfe.u32 	%r102, %r101, 0, 8;
	cvt.u16.u32 	%rs37, %r102;
	bfe.u32 	%r103, %r101, 8, 8;
	cvt.u16.u32 	%rs38, %r103;
	bfe.u32 	%r104, %r101, 16, 8;
	cvt.u16.u32 	%rs39, %r104;
	bfe.u32 	%r105, %r101, 24, 8;
	cvt.u16.u32 	%rs40, %r105;
	add.s64 	%rd26, %rd23, %rd21;
	ld.global.u32 	%r106, [%rd26];
	bfe.s32 	%r107, %r106, 0, 8;
	cvt.s8.s32 	%rs41, %r107;
	bfe.s32 	%r108, %r106, 8, 8;
	cvt.s8.s32 	%rs42, %r108;
	bfe.s32 	%r109, %r106, 16, 8;
	cvt.s8.s32 	%rs43, %r109;
	bfe.s32 	%r110, %r106, 24, 8;
	cvt.s8.s32 	%rs44, %r110;
	setp.gt.s16 	%p18, %rs41, 0;
	selp.b16 	%rs45, %rs37, 0, %p18;
	setp.gt.s16 	%p19, %rs42, 0;
	selp.b16 	%rs46, %rs38, 0, %p19;
	setp.gt.s16 	%p20, %rs43, 0;
	selp.b16 	%rs47, %rs39, 0, %p20;
	setp.gt.s16 	%p21, %rs44, 0;
	selp.b16 	%rs48, %rs40, 0, %p21;
	add.s64 	%rd27, %rd24, %rd21;
	cvt.u32.u16 	%r111, %rs48;
	cvt.u32.u16 	%r112, %rs47;
	prmt.b32 	%r113, %r112, %r111, 0x3340U;
	cvt.u32.u16 	%r114, %rs46;
	cvt.u32.u16 	%r115, %rs45;
	prmt.b32 	%r116, %r115, %r114, 0x3340U;
	prmt.b32 	%r117, %r116, %r113, 0x5410U;
	st.global.u32 	[%rd27], %r117;
	add.s64 	%rd28, %rd25, %rd21;
	ld.global.u32 	%r118, [%rd28];
	bfe.u32 	%r119, %r118, 0, 8;
	cvt.u16.u32 	%rs49, %r119;
	bfe.u32 	%r120, %r118, 8, 8;
	cvt.u16.u32 	%rs50, %r120;
	bfe.u32 	%r121, %r118, 16, 8;
	cvt.u16.u32 	%rs51, %r121;
	bfe.u32 	%r122, %r118, 24, 8;
	cvt.u16.u32 	%rs52, %r122;
	add.s64 	%rd29, %rd26, %rd21;
	ld.global.u32 	%r123, [%rd29];
	bfe.s32 	%r124, %r123, 0, 8;
	cvt.s8.s32 	%rs53, %r124;
	bfe.s32 	%r125, %r123, 8, 8;
	cvt.s8.s32 	%rs54, %r125;
	bfe.s32 	%r126, %r123, 16, 8;
	cvt.s8.s32 	%rs55, %r126;
	bfe.s32 	%r127, %r123, 24, 8;
	cvt.s8.s32 	%rs56, %r127;
	setp.gt.s16 	%p22, %rs53, 0;
	selp.b16 	%rs57, %rs49, 0, %p22;
	setp.gt.s16 	%p23, %rs54, 0;
	selp.b16 	%rs58, %rs50, 0, %p23;
	setp.gt.s16 	%p24, %rs55, 0;
	selp.b16 	%rs59, %rs51, 0, %p24;
	setp.gt.s16 	%p25, %rs56, 0;
	selp.b16 	%rs60, %rs52, 0, %p25;
	add.s64 	%rd30, %rd27, %rd21;
	cvt.u32.u16 	%r128, %rs60;
	cvt.u32.u16 	%r129, %rs59;
	prmt.b32 	%r130, %r129, %r128, 0x3340U;
	cvt.u32.u16 	%r131, %rs58;
	cvt.u32.u16 	%r132, %rs57;
	prmt.b32 	%r133, %r132, %r131, 0x3340U;
	prmt.b32 	%r134, %r133, %r130, 0x5410U;
	st.global.u32 	[%rd30], %r134;
	add.s32 	%r141, %r135, %r141;
	setp.lt.s32 	%p26, %r141, %r3;
	@%p26 bra 	$L__BB11_6;
$L__BB11_7:
	setp.ne.s32 	%p27, %r1, 0;
	setp.eq.s32 	%p28, %r4, 0;
	or.pred  	%p29, %p27, %p28;
	@%p29 bra 	$L__BB11_20;
	and.b32  	%r14, %r4, 15;
	setp.gt.s32 	%p30, %r4, -1;
	mov.u32 	%r145, %r4;
	@%p30 bra 	$L__BB11_11;
	and.b32  	%r136, %r4, -16;
	neg.s32 	%r143, %r136;
	cvt.s64.s32 	%rd31, %r32;
	add.s64 	%rd32, %rd31, 7;
	add.s64 	%rd4, %rd3, %rd32;
	add.s64 	%rd5, %rd2, %rd32;
	add.s64 	%rd6, %rd1, %rd32;
	mov.u32 	%r145, %r4;
$L__BB11_10:
	.pragma "nounroll";
	cvt.s64.s32 	%rd33, %r145;
	sub.s64 	%rd34, %rd4, %rd33;
	sub.s64 	%rd35, %rd5, %rd33;
	sub.s64 	%rd36, %rd6, %rd33;
	ld.global.u8 	%rs61, [%rd34+-7];
	ld.global.s8 	%rs62, [%rd35+-7];
	setp.gt.s16 	%p31, %rs62, 0;
	selp.b16 	%rs63, %rs61, 0, %p31;
	st.global.u8 	[%rd36+-7], %rs63;
	ld.global.u8 	%rs64, [%rd34+-6];
	ld.global.s8 	%rs65, [%rd35+-6];
	setp.gt.s16 	%p32, %rs65, 0;
	selp.b16 	%rs66, %rs64, 0, %p32;
	st.global.u8 	[%rd36+-6], %rs66;
	ld.global.u8 	%rs67, [%rd34+-5];
	ld.global.s8 	%rs68, [%rd35+-5];
	setp.gt.s16 	%p33, %rs68, 0;
	selp.b16 	%rs69, %rs67, 0, %p33;
	st.global.u8 	[%rd36+-5], %rs69;
	ld.global.u8 	%rs70, [%rd34+-4];
	ld.global.s8 	%rs71, [%rd35+-4];
	setp.gt.s16 	%p34, %rs71, 0;
	selp.b16 	%rs72, %rs70, 0, %p34;
	st.global.u8 	[%rd36+-4], %rs72;
	ld.global.u8 	%rs73, [%rd34+-3];
	ld.global.s8 	%rs74, [%rd35+-3];
	setp.gt.s16 	%p35, %rs74, 0;
	selp.b16 	%rs75, %rs73, 0, %p35;
	st.global.u8 	[%rd36+-3], %rs75;
	ld.global.u8 	%rs76, [%rd34+-2];
	ld.global.s8 	%rs77, [%rd35+-2];
	setp.gt.s16 	%p36, %rs77, 0;
	selp.b16 	%rs78, %rs76, 0, %p36;
	st.global.u8 	[%rd36+-2], %rs78;
	ld.global.u8 	%rs79, [%rd34+-1];
	ld.global.s8 	%rs80, [%rd35+-1];
	setp.gt.s16 	%p37, %rs80, 0;
	selp.b16 	%rs81, %rs79, 0, %p37;
	st.global.u8 	[%rd36+-1], %rs81;
	ld.global.u8 	%rs82, [%rd34];
	ld.global.s8 	%rs83, [%rd35];
	setp.gt.s16 	%p38, %rs83, 0;
	selp.b16 	%rs84, %rs82, 0, %p38;
	st.global.u8 	[%rd36], %rs84;
	ld.global.u8 	%rs85, [%rd34+1];
	ld.global.s8 	%rs86, [%rd35+1];
	setp.gt.s16 	%p39, %rs86, 0;
	selp.b16 	%rs87, %rs85, 0, %p39;
	st.global.u8 	[%rd36+1], %rs87;
	ld.global.u8 	%rs88, [%rd34+2];
	ld.global.s8 	%rs89, [%rd35+2];
	setp.gt.s16 	%p40, %rs89, 0;
	selp.b16 	%rs90, %rs88, 0, %p40;
	st.global.u8 	[%rd36+2], %rs90;
	ld.global.u8 	%rs91, [%rd34+3];
	ld.global.s8 	%rs92, [%rd35+3];
	setp.gt.s16 	%p41, %rs92, 0;
	selp.b16 	%rs93, %rs91, 0, %p41;
	st.global.u8 	[%rd36+3], %rs93;
	ld.global.u8 	%rs94, [%rd34+4];
	ld.global.s8 	%rs95, [%rd35+4];
	setp.gt.s16 	%p42, %rs95, 0;
	selp.b16 	%rs96, %rs94, 0, %p42;
	st.global.u8 	[%rd36+4], %rs96;
	ld.global.u8 	%rs97, [%rd34+5];
	ld.global.s8 	%rs98, [%rd35+5];
	setp.gt.s16 	%p43, %rs98, 0;
	selp.b16 	%rs99, %rs97, 0, %p43;
	st.global.u8 	[%rd36+5], %rs99;
	ld.global.u8 	%rs100, [%rd34+6];
	ld.global.s8 	%rs101, [%rd35+6];
	setp.gt.s16 	%p44, %rs101, 0;
	selp.b16 	%rs102, %rs100, 0, %p44;
	st.global.u8 	[%rd36+6], %rs102;
	ld.global.u8 	%rs103, [%rd34+7];
	ld.global.s8 	%rs104, [%rd35+7];
	setp.gt.s16 	%p45, %rs104, 0;
	selp.b16 	%rs105, %rs103, 0, %p45;
	st.global.u8 	[%rd36+7], %rs105;
	add.s32 	%r145, %r145, -16;
	ld.global.u8 	%rs106, [%rd34+8];
	ld.global.s8 	%rs107, [%rd35+8];
	setp.gt.s16 	%p46, %rs107, 0;
	selp.b16 	%rs108, %rs106, 0, %p46;
	st.global.u8 	[%rd36+8], %rs108;
	add.s32 	%r143, %r143, 16;
	setp.ne.s32 	%p47, %r143, 0;
	@%p47 bra 	$L__BB11_10;
$L__BB11_11:
	setp.eq.s32 	%p48, %r14, 0;
	@%p48 bra 	$L__BB11_20;
	and.b32  	%r21, %r4, 7;
	setp.lt.u32 	%p49, %r14, 8;
	@%p49 bra 	$L__BB11_14;
	sub.s32 	%r137, %r32, %r145;
	cvt.s64.s32 	%rd37, %r137;
	add.s64 	%rd38, %rd3, %rd37;
	ld.global.u8 	%rs109, [%rd38];
	add.s64 	%rd39, %rd2, %rd37;
	ld.global.s8 	%rs110, [%rd39];
	setp.gt.s16 	%p50, %rs110, 0;
	selp.b16 	%rs111, %rs109, 0, %p50;
	add.s64 	%rd40, %rd1, %rd37;
	st.global.u8 	[%rd40], %rs111;
	ld.global.u8 	%rs112, [%rd38+1];
	ld.global.s8 	%rs113, [%rd39+1];
	setp.gt.s16 	%p51, %rs113, 0;
	selp.b16 	%rs114, %rs112, 0, %p51;
	st.global.u8 	[%rd40+1], %rs114;
	ld.global.u8 	%rs115, [%rd38+2];
	ld.global.s8 	%rs116, [%rd39+2];
	setp.gt.s16 	%p52, %rs116, 0;
	selp.b16 	%rs117, %rs115, 0, %p52;
	st.global.u8 	[%rd40+2], %rs117;
	ld.global.u8 	%rs118, [%rd38+3];
	ld.global.s8 	%rs119, [%rd39+3];
	setp.gt.s16 	%p53, %rs119, 0;
	selp.b16 	%rs120, %rs118, 0, %p53;
	st.global.u8 	[%rd40+3], %rs120;
	ld.global.u8 	%rs121, [%rd38+4];
	ld.global.s8 	%rs122, [%rd39+4];
	setp.gt.s16 	%p54, %rs122, 0;
	selp.b16 	%rs123, %rs121, 0, %p54;
	st.global.u8 	[%rd40+4], %rs123;
	ld.global.u8 	%rs124, [%rd38+5];
	ld.global.s8 	%rs125, [%rd39+5];
	setp.gt.s16 	%p55, %rs125, 0;
	selp.b16 	%rs126, %rs124, 0, %p55;
	st.global.u8 	[%rd40+5], %rs126;
	ld.global.u8 	%rs127, [%rd38+6];
	ld.global.s8 	%rs128, [%rd39+6];
	setp.gt.s16 	%p56, %rs128, 0;
	selp.b16 	%rs129, %rs127, 0, %p56;
	st.global.u8 	[%rd40+6], %rs129;
	ld.global.u8 	%rs130, [%rd38+7];
	ld.global.s8 	%rs131, [%rd39+7];
	setp.gt.s16 	%p57, %rs131, 0;
	selp.b16 	%rs132, %rs130, 0, %p57;
	st.global.u8 	[%rd40+7], %rs132;
	add.s32 	%r145, %r145, -8;
$L__BB11_14:
	setp.eq.s32 	%p58, %r21, 0;
	@%p58 bra 	$L__BB11_20;
	and.b32  	%r24, %r4, 3;
	setp.lt.u32 	%p59, %r21, 4;
	@%p59 bra 	$L__BB11_17;
	sub.s32 	%r138, %r32, %r145;
	cvt.s64.s32 	%rd41, %r138;
	add.s64 	%rd42, %rd3, %rd41;
	ld.global.u8 	%rs133, [%rd42];
	add.s64 	%rd43, %rd2, %rd41;
	ld.global.s8 	%rs134, [%rd43];
	setp.gt.s16 	%p60, %rs134, 0;
	selp.b16 	%rs135, %rs133, 0, %p60;
	add.s64 	%rd44, %rd1, %rd41;
	st.global.u8 	[%rd44], %rs135;
	ld.global.u8 	%rs136, [%rd42+1];
	ld.global.s8 	%rs137, [%rd43+1];
	setp.gt.s16 	%p61, %rs137, 0;
	selp.b16 	%rs138, %rs136, 0, %p61;
	st.global.u8 	[%rd44+1], %rs138;
	ld.global.u8 	%rs139, [%rd42+2];
	ld.global.s8 	%rs140, [%rd43+2];
	setp.gt.s16 	%p62, %rs140, 0;
	selp.b16 	%rs141, %rs139, 0, %p62;
	st.global.u8 	[%rd44+2], %rs141;
	ld.global.u8 	%rs142, [%rd42+3];
	ld.global.s8 	%rs143, [%rd43+3];
	setp.gt.s16 	%p63, %rs143, 0;
	selp.b16 	%rs144, %rs142, 0, %p63;
	st.global.u8 	[%rd44+3], %rs144;
	add.s32 	%r145, %r145, -4;
$L__BB11_17:
	setp.eq.s32 	%p64, %r24, 0;
	@%p64 bra 	$L__BB11_20;
	cvt.s64.s32 	%rd45, %r32;
	add.s64 	%rd7, %rd1, %rd45;
	add.s64 	%rd8, %rd2, %rd45;
	add.s64 	%rd9, %rd3, %rd45;
	neg.s32 	%r148, %r24;
$L__BB11_19:
	.pragma "nounroll";
	cvt.s64.s32 	%rd46, %r145;
	sub.s64 	%rd47, %rd7, %rd46;
	sub.s64 	%rd48, %rd8, %rd46;
	sub.s64 	%rd49, %rd9, %rd46;
	add.s32 	%r145, %r145, -1;
	ld.global.u8 	%rs145, [%rd49];
	ld.global.s8 	%rs146, [%rd48];
	setp.gt.s16 	%p65, %rs146, 0;
	selp.b16 	%rs147, %rs145, 0, %p65;
	st.global.u8 	[%rd47], %rs147;
	add.s32 	%r148, %r148, 1;
	setp.ne.s32 	%p66, %r148, 0;
	@%p66 bra 	$L__BB11_19;
$L__BB11_20:
	ret;

}


// ===== COMPILED SASS (sm_100) =====

	.target	sm_100

	.elftype	@"ET_EXEC"


//--------------------- .note.nv.tkinfo           --------------------------
	.section	.note.nv.tkinfo,"",@"SHT_NOTE"
	.sectionflags	@"SHF_NOTE_NV_TKINFO"
	.tkinfo
        /*0018*/ 	.word	0x00000002
        /*0030*/ 	.string	""
        /*0030*/ 	.string	"ptxas"
        /*0030*/ 	.string	"Cuda compilation tools, release 13.0, V13.0.88"
        /*0030*/ 	.string	"Build cuda_13.0.r13.0/compiler.36424714_0"
        /*0030*/ 	.string	"-arch sm_100 -m 64 "



//--------------------- .note.nv.cuinfo           --------------------------
	.section	.note.nv.cuinfo,"",@"SHT_NOTE"
	.sectionflags	@"SHF_NOTE_NV_CUINFO"
        /*0018*/ 	.short	0x0002
        /*001a*/ 	.short	0x0064
        /*001c*/ 	.short	0x0082
	.zero		2


//--------------------- .nv.info                  --------------------------
	.section	.nv.info,"",@"SHT_CUDA_INFO"
	.align	4


	//----- nvinfo : EIATTR_REGCOUNT
	.align		4
        /*0000*/ 	.byte	0x04, 0x2f
        /*0002*/ 	.short	(.L_1 - .L_0)
	.align		4
.L_0:
        /*0004*/ 	.word	index@(_Z4reluIfLi1EEvPT_S1_Pbi)
        /*0008*/ 	.word	0x0000001c


	//----- nvinfo : EIATTR_FRAME_SIZE
	.align		4
.L_1:
        /*000c*/ 	.byte	0x04, 0x11
        /*000e*/ 	.short	(.L_3 - .L_2)
	.align		4
.L_2:
        /*0010*/ 	.word	index@(_Z4reluIfLi1EEvPT_S1_Pbi)
        /*0014*/ 	.word	0x00000000


	//----- nvinfo : EIATTR_REGCOUNT
	.align		4
.L_3:
        /*0018*/ 	.byte	0x04, 0x2f
        /*001a*/ 	.short	(.L_5 - .L_4)
	.align		4
.L_4:
        /*001c*/ 	.word	index@(_Z9relu_gradIfLi1EEvPT_S1_PbS1_i)
        /*0020*/ 	.word	0x00000016


	//----- nvinfo : EIATTR_FRAME_SIZE
	.align		4
.L_5:
        /*0024*/ 	.byte	0x04, 0x11
        /*0026*/ 	.short	(.L_7 - .L_6)
	.align		4
.L_6:
        /*0028*/ 	.word	index@(_Z9relu_gradIfLi1EEvPT_S1_PbS1_i)
        /*002c*/ 	.word	0x00000000


	//----- nvinfo : EIATTR_REGCOUNT
	.align		4
.L_7:
        /*0030*/ 	.byte	0x04, 0x2f
        /*0032*/ 	.short	(.L_9 - .L_8)
	.align		4
.L_8:
        /*0034*/ 	.word	index@(_Z4reluIfLi2EEvPT_S1_Pbi)
        /*0038*/ 	.word	0x0000001a


	//----- nvinfo : EIATTR_FRAME_SIZE
	.align		4
.L_9:
        /*003c*/ 	.byte	0x04, 0x11
        /*003e*/ 	.short	(.L_11 - .L_10)
	.align		4
.L_10:
        /*0040*/ 	.word	index@(_Z4reluIfLi2EEvPT_S1_Pbi)
        /*0044*/ 	.word	0x00000000


	//----- nvinfo : EIATTR_REGCOUNT
	.align		4
.L_11:
        /*0048*/ 	.byte	0x04, 0x2f
        /*004a*/ 	.short	(.L_13 - .L_12)
	.align		4
.L_12:
        /*004c*/ 	.word	index@(_Z9relu_gradIfLi2EEvPT_S1_PbS1_i)
        /*0050*/ 	.word	0x0000001e


	//----- nvinfo : EIATTR_FRAME_SIZE
	.align		4
.L_13:
        /*0054*/ 	.byte	0x04, 0x11
        /*0056*/ 	.short	(.L_15 - .L_14)
	.align		4
.L_14:
        /*0058*/ 	.word	index@(_Z9relu_gradIfLi2EEvPT_S1_PbS1_i)
        /*005c*/ 	.word	0x00000000


	//----- nvinfo : EIATTR_REGCOUNT
	.align		4
.L_15:
        /*0060*/ 	.byte	0x04, 0x2f
        /*0062*/ 	.short	(.L_17 - .L_16)
	.align		4
.L_16:
        /*0064*/ 	.word	index@(_Z4reluIfLi4EEvPT_S1_Pbi)
        /*0068*/ 	.word	0x00000020


	//----- nvinfo : EIATTR_FRAME_SIZE
	.align		4
.L_17:
        /*006c*/ 	.byte	0x04, 0x11
        /*006e*/ 	.short	(.L_19 - .L_18)
	.align		4
.L_18:
        /*0070*/ 	.word	index@(_Z4reluIfLi4EEvPT_S1_Pbi)
        /*0074*/ 	.word	0x00000000


	//----- nvinfo : EIATTR_REGCOUNT
	.align		4
.L_19:
        /*0078*/ 	.byte	0x04, 0x2f
        /*007a*/ 	.short	(.L_21 - .L_20)
	.align		4
.L_20:
        /*007c*/ 	.word	index@(_Z9relu_gradIfLi4EEvPT_S1_PbS1_i)
        /*0080*/ 	.word	0x0000001a


	//----- nvinfo : EIATTR_FRAME_SIZE
	.align		4
.L_21:
        /*0084*/ 	.byte	0x04, 0x11
        /*0086*/ 	.short	(.L_23 - .L_22)
	.align		4
.L_22:
        /*0088*/ 	.word	index@(_Z9relu_gradIfLi4EEvPT_S1_PbS1_i)
        /*008c*/ 	.word	0x00000000


	//----- nvinfo : EIATTR_REGCOUNT
	.align		4
.L_23:
        /*0090*/ 	.byte	0x04, 0x2f
        /*0092*/ 	.short	(.L_25 - .L_24)
	.align		4
.L_24:
        /*0094*/ 	.word	index@(_Z4reluIcLi1EEvPT_S1_Pbi)
        /*0098*/ 	.word	0x00000011


	//----- nvinfo : EIATTR_FRAME_SIZE
	.align		4
.L_25:
        /*009c*/ 	.byte	0x04, 0x11
        /*009e*/ 	.short	(.L_27 - .L_26)
	.align		4
.L_26:
        /*00a0*/ 	.word	index@(_Z4reluIcLi1EEvPT_S1_Pbi)
        /*00a4*/ 	.word	0x00000000


	//----- nvinfo : EIATTR_REGCOUNT
	.align		4
.L_27:
        /*00a8*/ 	.byte	0x04, 0x2f
        /*00aa*/ 	.short	(.L_29 - .L_28)
	.align		4
.L_28:
        /*00ac*/ 	.word	index@(_Z9relu_gradIcLi1EEvPT_S1_PbS1_i)
        /*00b0*/ 	.word	0x00000016


	//----- nvinfo : EIATTR_FRAME_SIZE
	.align		4
.L_29:
        /*00b4*/ 	.byte	0x04, 0x11
        /*00b6*/ 	.short	(.L_31 - .L_30)
	.align		4
.L_30:
        /*00b8*/ 	.word	index@(_Z9relu_gradIcLi1EEvPT_S1_PbS1_i)
        /*00bc*/ 	.word	0x00000000


	//----- nvinfo : EIATTR_REGCOUNT
	.align		4
.L_31:
        /*00c0*/ 	.byte	0x04, 0x2f
        /*00c2*/ 	.short	(.L_33 - .L_32)
	.align		4
.L_32:
        /*00c4*/ 	.word	index@(_Z4reluIcLi2EEvPT_S1_Pbi)
        /*00c8*/ 	.word	0x00000016


	//----- nvinfo : EIATTR_FRAME_SIZE
	.align		4
.L_33:
        /*00cc*/ 	.byte	0x04, 0x11
        /*00ce*/ 	.short	(.L_35 - .L_34)
	.align		4
.L_34:
        /*00d0*/ 	.word	index@(_Z4reluIcLi2EEvPT_S1_Pbi)
        /*00d4*/ 	.word	0x00000000


	//----- nvinfo : EIATTR_REGCOUNT
	.align		4
.L_35:
        /*00d8*/ 	.byte	0x04, 0x2f
        /*00da*/ 	.short	(.L_37 - .L_36)
	.align		4
.L_36:
        /*00dc*/ 	.word	index@(_Z9relu_gradIcLi2EEvPT_S1_PbS1_i)
        /*00e0*/ 	.word	0x0000001a


	//----- nvinfo : EIATTR_FRAME_SIZE
	.align		4
.L_37:
        /*00e4*/ 	.byte	0x04, 0x11
        /*00e6*/ 	.short	(.L_39 - .L_38)
	.align		4
.L_38:
        /*00e8*/ 	.word	index@(_Z9relu_gradIcLi2EEvPT_S1_PbS1_i)
        /*00ec*/ 	.word	0x00000000


	//----- nvinfo : EIATTR_REGCOUNT
	.align		4
.L_39:
        /*00f0*/ 	.byte	0x04, 0x2f
        /*00f2*/ 	.short	(.L_41 - .L_40)
	.align		4
.L_40:
        /*00f4*/ 	.word	index@(_Z4reluIcLi4EEvPT_S1_Pbi)
        /*00f8*/ 	.word	0x00000018


	//----- nvinfo : EIATTR_FRAME_SIZE
	.align		4
.L_41:
        /*00fc*/ 	.byte	0x04, 0x11
        /*00fe*/ 	.short	(.L_43 - .L_42)
	.align		4
.L_42:
        /*0100*/ 	.word	index@(_Z4reluIcLi4EEvPT_S1_Pbi)
        /*0104*/ 	.word	0x00000000


	//----- nvinfo : EIATTR_REGCOUNT
	.align		4
.L_43:
        /*0108*/ 	.byte	0x04, 0x2f
        /*010a*/ 	.short	(.L_45 - .L_44)
	.align		4
.L_44:
        /*010c*/ 	.word	index@(_Z9relu_gradIcLi4EEvPT_S1_PbS1_i)
        /*0110*/ 	.word	0x0000001b


	//----- nvinfo : EIATTR_FRAME_SIZE
	.align		4
.L_45:
        /*0114*/ 	.byte	0x04, 0x11
        /*0116*/ 	.short	(.L_47 - .L_46)
	.align		4
.L_46:
        /*0118*/ 	.word	index@(_Z9relu_gradIcLi4EEvPT_S1_PbS1_i)
        /*011c*/ 	.word	0x00000000


	//----- nvinfo : EIATTR_MIN_STACK_SIZE
	.align		4
.L_47:
        /*0120*/ 	.byte	0x04, 0x12
        /*0122*/ 	.short	(.L_49 - .L_48)
	.align		4
.L_48:
        /*0124*/ 	.word	index@(_Z9relu_gradIcLi4EEvPT_S1_PbS1_i)
        /*0128*/ 	.word	0x00000000


	//----- nvinfo : EIATTR_MIN_STACK_SIZE
	.align		4
.L_49:
        /*012c*/ 	.byte	0x04, 0x12
        /*012e*/ 	.short	(.L_51 - .L_50)
	.align		4
.L_50:
        /*0130*/ 	.word	index@(_Z4reluIcLi4EEvPT_S1_Pbi)
        /*0134*/ 	.word	0x00000000


	//----- nvinfo : EIATTR_MIN_STACK_SIZE
	.align		4
.L_51:
        /*0138*/ 	.byte	0x04, 0x12
        /*013a*/ 	.short	(.L_53 - .L_52)
	.align		4
.L_52:
        /*013c*/ 	.word	index@(_Z9relu_gradIcLi2EEvPT_S1_PbS1_i)
        /*0140*/ 	.word	0x00000000


	//----- nvinfo : EIATTR_MIN_STACK_SIZE
	.align		4
.L_53:
        /*0144*/ 	.byte	0x04, 0x12
        /*0146*/ 	.short	(.L_55 - .L_54)
	.align		4
.L_54:
        /*0148*/ 	.word	index@(_Z4reluIcLi2EEvPT_S1_Pbi)
        /*014c*/ 	.word	0x00000000


	//----- nvinfo : EIATTR_MIN_STACK_SIZE
	.align		4
.L_55:
        /*0150*/ 	.byte	0x04, 0x12
        /*0152*/ 	.short	(.L_57 - .L_56)
	.align		4
.L_56:
        /*0154*/ 	.word	index@(_Z9relu_gradIcLi1EEvPT_S1_PbS1_i)
        /*0158*/ 	.word	0x00000000


	//----- nvinfo : EIATTR_MIN_STACK_SIZE
	.align		4
.L_57:
        /*015c*/ 	.byte	0x04, 0x12
        /*015e*/ 	.short	(.L_59 - .L_58)
	.align		4
.L_58:
        /*0160*/ 	.word	index@(_Z4reluIcLi1EEvPT_S1_Pbi)
        /*0164*/ 	.word	0x00000000


	//----- nvinfo : EIATTR_MIN_STACK_SIZE
	.align		4
.L_59:
        /*0168*/ 	.byte	0x04, 0x12
        /*016a*/ 	.short	(.L_61 - .L_60)
	.align		4
.L_60:
        /*016c*/ 	.word	index@(_Z9relu_gradIfLi4EEvPT_S1_PbS1_i)
        /*0170*/ 	.word	0x00000000


	//----- nvinfo : EIATTR_MIN_STACK_SIZE
	.align		4
.L_61:
        /*0174*/ 	.byte	0x04, 0x12
        /*0176*/ 	.short	(.L_63 - .L_62)
	.align		4
.L_62:
        /*0178*/ 	.word	index@(_Z4reluIfLi4EEvPT_S1_Pbi)
        /*017c*/ 	.word	0x00000000


	//----- nvinfo : EIATTR_MIN_STACK_SIZE
	.align		4
.L_63:
        /*0180*/ 	.byte	0x04, 0x12
        /*0182*/ 	.short	(.L_65 - .L_64)
	.align		4
.L_64:
        /*0184*/ 	.word	index@(_Z9relu_gradIfLi2EEvPT_S1_PbS1_i)
        /*0188*/ 	.word	0x00000000


	//----- nvinfo : EIATTR_MIN_STACK_SIZE
	.align		4
.L_65:
        /*018c*/ 	.byte	0x04, 0x12
        /*018e*/ 	.short	(.L_67 - .L_66)
	.align		4
.L_66:
        /*0190*/ 	.word	index@(_Z4reluIfLi2EEvPT_S1_Pbi)
        /*0194*/ 	.word	0x00000000


	//----- nvinfo : EIATTR_MIN_STACK_SIZE
	.align		4
.L_67:
        /*0198*/ 	.byte	0x04, 0x12
        /*019a*/ 	.short	(.L_69 - .L_68)
	.align		4
.L_68:
        /*019c*/ 	.word	index@(_Z9relu_gradIfLi1EEvPT_S1_PbS1_i)
        /*01a0*/ 	.word	0x00000000


	//----- nvinfo : EIATTR_MIN_STACK_SIZE
	.align		4
.L_69:
        /*01a4*/ 	.byte	0x04, 0x12
        /*01a6*/ 	.short	(.L_71 - .L_70)
	.align		4
.L_70:
        /*01a8*/ 	.word	index@(_Z4reluIfLi1EEvPT_S1_Pbi)
        /*01ac*/ 	.word	0x00000000
.L_71:


//--------------------- .nv.compat                --------------------------
	.section	.nv.compat,"",@"SHT_CUDA_COMPAT_INFO"
	.align	4
        /*0000*/ 	.byte	0x02, 0x09, 0x00, 0x00, 0x02, 0x02, 0x01, 0x00, 0x02, 0x05, 0x05, 0x00, 0x03, 0x07, 0x01, 0x01
        /*0010*/ 	.byte	0x02, 0x03, 0x00, 0x00, 0x02, 0x06, 0x01, 0x00, 0x04, 0x0b, 0x08, 0x00, 0x09, 0x00, 0x00, 0x00
        /*0020*/ 	.byte	0x00, 0x00, 0x00, 0x00


//--------------------- .nv.info._Z9relu_gradIcLi4EEvPT_S1_PbS1_i --------------------------
	.section	.nv.info._Z9relu_gradIcLi4EEvPT_S1_PbS1_i,"",@"SHT_CUDA_INFO"
	.sectionflags	@""
	.align	4


	//----- nvinfo : EIATTR_CUDA_API_VERSION
	.align		4
        /*0000*/ 	.byte	0x04, 0x37
        /*0002*/ 	.short	(.L_73 - .L_72)
.L_72:
        /*0004*/ 	.word	0x00000082


	//----- nvinfo : EIATTR_KPARAM_INFO
	.align		4
.L_73:
        /*0008*/ 	.byte	0x04, 0x17
        /*000a*/ 	.short	(.L_75 - .L_74)
.L_74:
        /*000c*/ 	.word	0x00000000
        /*0010*/ 	.short	0x0004
        /*0012*/ 	.short	0x0020
        /*0014*/ 	.byte	0x00, 0xf0, 0x11, 0x00


	//----- nvinfo : EIATTR_KPARAM_INFO
	.align		4
.L_75:
        /*0018*/ 	.byte	0x04, 0x17
        /*001a*/ 	.short	(.L_77 - .L_76)
.L_76:
        /*001c*/ 	.word	0x00000000
        /*0020*/ 	.short	0x0003
        /*0022*/ 	.short	0x0018
        /*0024*/ 	.byte	0x00, 0xf5, 0x21, 0x00


	//----- nvinfo : EIATTR_KPARAM_INFO
	.align		4
.L_77:
        /*0028*/ 	.byte	0x04, 0x17
        /*002a*/ 	.short	(.L_79 - .L_78)
.L_78:
        /*002c*/ 	.word	0x00000000
        /*0030*/ 	.short	0x0002
        /*0032*/ 	.short	0x0010
        /*0034*/ 	.byte	0x00, 0xf5, 0x21, 0x00


	//----- nvinfo : EIATTR_KPARAM_INFO
	.align		4
.L_79:
        /*0038*/ 	.byte	0x04, 0x17
        /*003a*/ 	.short	(.L_81 - .L_80)
.L_80:
        /*003c*/ 	.word	0x00000000
        /*0040*/ 	.short	0x0001
        /*0042*/ 	.short	0x0008
        /*0044*/ 	.byte	0x00, 0xf5, 0x21, 0x00


	//----- nvinfo : EIATTR_KPARAM_INFO
	.align		4
.L_81:
        /*0048*/ 	.byte	0x04, 0x17
        /*004a*/ 	.short	(.L_83 - .L_82)
.L_82:
        /*004c*/ 	.word	0x00000000
        /*0050*/ 	.short	0x0000
        /*0052*/ 	.short	0x0000
        /*0054*/ 	.byte	0x00, 0xf5, 0x21, 0x00


	//----- nvinfo : EIATTR_SPARSE_MMA_MASK
	.align		4
.L_83:
        /*0058*/ 	.byte	0x03, 0x50
        /*005a*/ 	.short	0x0000


	//----- nvinfo : EIATTR_MAXREG_COUNT
	.align		4
        /*005c*/ 	.byte	0x03, 0x1b
        /*005e*/ 	.short	0x00ff


	//----- nvinfo : EIATTR_MERCURY_ISA_VERSION
	.align		4
        /*0060*/ 	.byte	0x03, 0x5f
        /*0062*/ 	.short	0x0101


	//----- nvinfo : EIATTR_VRC_CTA_INIT_COUNT
	.align		4
        /*0064*/ 	.byte	0x02, 0x4a
	.zero		1
	.zero		1


	//----- nvinfo : EIATTR_EXIT_INSTR_OFFSETS
	.align		4
        /*0068*/ 	.byte	0x04, 0x1c
        /*006a*/ 	.short	(.L_85 - .L_84)


	//   ....[0]....
.L_84:
        /*006c*/ 	.word	0x00000e50


	//   ....[1]....
        /*0070*/ 	.word	0x00001590


	//   ....[2]....
        /*0074*/ 	.word	0x00001970


	//   ....[3]....
        /*0078*/ 	.word	0x00001c10


	//   ....[4]....
        /*007c*/ 	.word	0x00001e20


	//----- nvinfo : EIATTR_CRS_STACK_SIZE
	.align		4
.L_85:
        /*0080*/ 	.byte	0x04, 0x1e
        /*0082*/ 	.short	(.L_87 - .L_86)
.L_86:
        /*0084*/ 	.word	0x00000000


	//----- nvinfo : EIATTR_CBANK_PARAM_SIZE
	.align		4
.L_87:
        /*0088*/ 	.byte	0x03, 0x19
        /*008a*/ 	.short	0x0024


	//----- nvinfo : EIATTR_PARAM_CBANK
	.align		4
        /*008c*/ 	.byte	0x04, 0x0a
        /*008e*/ 	.short	(.L_89 - .L_88)
	.align		4
.L_88:
        /*0090*/ 	.word	index@(.nv.constant0._Z9relu_gradIcLi4EEvPT_S1_PbS1_i)
        /*0094*/ 	.short	0x0380
        /*0096*/ 	.short	0x0024


	//----- nvinfo : EIATTR_SW_WAR
	.align		4
.L_89:
        /*0098*/ 	.byte	0x04, 0x36
        /*009a*/ 	.short	(.L_91 - .L_90)
.L_90:
        /*009c*/ 	.word	0x00000008
.L_91:


//--------------------- .nv.info._Z4reluIcLi4EEvPT_S1_Pbi --------------------------
	.section	.nv.info._Z4reluIcLi4EEvPT_S1_Pbi,"",@"SHT_CUDA_INFO"
	.sectionflags	@""
	.align	4


	//----- nvinfo : EIATTR_CUDA_API_VERSION
	.align		4
        /*0000*/ 	.byte	0x04, 0x37
        /*0002*/ 	.short	(.L_93 - .L_92)
.L_92:
        /*0004*/ 	.word	0x00000082


	//----- nvinfo : EIATTR_KPARAM_INFO
	.align		4
.L_93:
        /*0008*/ 	.byte	0x04, 0x17
        /*000a*/ 	.short	(.L_95 - .L_94)
.L_94:
        /*000c*/ 	.word	0x00000000
        /*0010*/ 	.short	0x0003
        /*0012*/ 	.short	0x0018
        /*0014*/ 	.byte	0x00, 0xf0, 0x11, 0x00


	//----- nvinfo : EIATTR_KPARAM_INFO
	.align		4
.L_95:
        /*0018*/ 	.byte	0x04, 0x17
        /*001a*/ 	.short	(.L_97 - .L_96)
.L_96:
        /*001c*/ 	.word	0x00000000
        /*0020*/ 	.short	0x0002
        /*0022*/ 	.short	0x0010
        /*0024*/ 	.byte	0x00, 0xf5, 0x21, 0x00


	//----- nvinfo : EIATTR_KPARAM_INFO
	.align		4
.L_97:
        /*0028*/ 	.byte	0x04, 0x17
        /*002a*/ 	.short	(.L_99 - .L_98)
.L_98:
        /*002c*/ 	.word	0x00000000
        /*0030*/ 	.short	0x0001
        /*0032*/ 	.short	0x0008
        /*0034*/ 	.byte	0x00, 0xf5, 0x21, 0x00


	//----- nvinfo : EIATTR_KPARAM_INFO
	.align		4
.L_99:
        /*0038*/ 	.byte	0x04, 0x17
        /*003a*/ 	.short	(.L_101 - .L_100)
.L_100:
        /*003c*/ 	.word	0x00000000
        /*0040*/ 	.short	0x0000
        /*0042*/ 	.short	0x0000
        /*0044*/ 	.byte	0x00, 0xf5, 0x21, 0x00


	//----- nvinfo : EIATTR_SPARSE_MMA_MASK
	.align		4
.L_101:
        /*0048*/ 	.byte	0x03, 0x50
        /*004a*/ 	.short	0x0000


	//----- nvinfo : EIATTR_MAXREG_COUNT
	.align		4
        /*004c*/ 	.byte	0x03, 0x1b
        /*004e*/ 	.short	0x00ff


	//----- nvinfo : EIATTR_MERCURY_ISA_VERSION
	.align		4
        /*0050*/ 	.byte	0x03, 0x5f
        /*0052*/ 	.short	0x0101


	//----- nvinfo : EIATTR_VRC_CTA_INIT_COUNT
	.align		4
        /*0054*/ 	.byte	0x02, 0x4a
	.zero		1
	.zero		1


	//----- nvinfo : EIATTR_EXIT_INSTR_OFFSETS
	.align		4
        /*0058*/ 	.byte	0x04, 0x1c
        /*005a*/ 	.short	(.L_103 - .L_102)


	//   ....[0]....
.L_102:
        /*005c*/ 	.word	0x00000b50


	//   ....[1]....
        /*0060*/ 	.word	0x00001110


	//   ....[2]....
        /*0064*/ 	.word	0x00001410


	//   ....[3]....
        /*0068*/ 	.word	0x00001610


	//   ....[4]....
        /*006c*/ 	.word	0x00001790


	//----- nvinfo : EIATTR_CRS_STACK_SIZE
	.align		4
.L_103:
        /*0070*/ 	.byte	0x04, 0x1e
        /*0072*/ 	.short	(.L_105 - .L_104)
.L_104:
        /*0074*/ 	.word	0x00000000


	//----- nvinfo : EIATTR_CBANK_PARAM_SIZE
	.align		4
.L_105:
        /*0078*/ 	.byte	0x03, 0x19
        /*007a*/ 	.short	0x001c


	//----- nvinfo : EIATTR_PARAM_CBANK
	.align		4
        /*007c*/ 	.byte	0x04, 0x0a
        /*007e*/ 	.short	(.L_107 - .L_106)
	.align		4
.L_106:
        /*0080*/ 	.word	index@(.nv.constant0._Z4reluIcLi4EEvPT_S1_Pbi)
        /*0084*/ 	.short	0x0380
        /*0086*/ 	.short	0x001c


	//----- nvinfo : EIATTR_SW_WAR
	.align		4
.L_107:
        /*0088*/ 	.byte	0x04, 0x36
        /*008a*/ 	.short	(.L_109 - .L_108)
.L_108:
        /*008c*/ 	.word	0x00000008
.L_109:


//--------------------- .nv.info._Z9relu_gradIcLi2EEvPT_S1_PbS1_i --------------------------
	.section	.nv.info._Z9relu_gradIcLi2EEvPT_S1_PbS1_i,"",@"SHT_CUDA_INFO"
	.sectionflags	@""
	.align	4


	//----- nvinfo : EIATTR_CUDA_API_VERSION
	.align		4
        /*0000*/ 	.byte	0x04, 0x37
        /*0002*/ 	.short	(.L_111 - .L_110)
.L_110:
        /*0004*/ 	.word	0x00000082


	//----- nvinfo : EIATTR_KPARAM_INFO
	.align		4
.L_111:
        /*0008*/ 	.byte	0x04, 0x17
        /*000a*/ 	.short	(.L_113 - .L_112)
.L_112:
        /*000c*/ 	.word	0x00000000
        /*0010*/ 	.short	0x0004
        /*0012*/ 	.short	0x0020
        /*0014*/ 	.byte	0x00, 0xf0, 0x11, 0x00


	//----- nvinfo : EIATTR_KPARAM_INFO
	.align		4
.L_113:
        /*0018*/ 	.byte	0x04, 0x17
        /*001a*/ 	.short	(.L_115 - .L_114)
.L_114:
        /*001c*/ 	.word	0x00000000
        /*0020*/ 	.short	0x0003
        /*0022*/ 	.short	0x0018
        /*0024*/ 	.byte	0x00, 0xf5, 0x21, 0x00


	//----- nvinfo : EIATTR_KPARAM_INFO
	.align		4
.L_115:
        /*0028*/ 	.byte	0x04, 0x17
        /*002a*/ 	.short	(.L_117 - .L_116)
.L_116:
        /*002c*/ 	.word	0x00000000
        /*0030*/ 	.short	0x0002
        /*0032*/ 	.short	0x0010
        /*0034*/ 	.byte	0x00, 0xf5, 0x21, 0x00


	//----- nvinfo : EIATTR_KPARAM_INFO
	.align		4
.L_117:
        /*0038*/ 	.byte	0x04, 0x17
        /*003a*/ 	.short	(.L_119 - .L_118)
.L_118:
        /*003c*/ 	.word	0x00000000
        /*0040*/ 	.short	0x0001
        /*0042*/ 	.short	0x0008
        /*0044*/ 	.byte	0x00, 0xf5, 0x21, 0x00


	//----- nvinfo : EIATTR_KPARAM_INFO
	.align		4
.L_119:
        /*0048*/ 	.byte	0x04, 0x17
        /*004a*/ 	.short	(.L_121 - .L_120)
.L_120:
        /*004c*/ 	.word	0x00000000
        /*0050*/ 	.short	0x0000
        /*0052*/ 	.short	0x0000
        /*0054*/ 	.byte	0x00, 0xf5, 0x21, 0x00


	//----- nvinfo : EIATTR_SPARSE_MMA_MASK
	.align		4
.L_121:
        /*0058*/ 	.byte	0x03, 0x50
        /*005a*/ 	.short	0x0000


	//----- nvinfo : EIATTR_MAXREG_COUNT
	.align		4
        /*005c*/ 	.byte	0x03, 0x1b
        /*005e*/ 	.short	0x00ff


	//----- nvinfo : EIATTR_MERCURY_ISA_VERSION
	.align		4
        /*0060*/ 	.byte	0x03, 0x5f
        /*0062*/ 	.short	0x0101


	//----- nvinfo : EIATTR_VRC_CTA_INIT_COUNT
	.align		4
        /*0064*/ 	.byte	0x02, 0x4a
	.zero		1
	.zero		1


	//----- nvinfo : EIATTR_EXIT_INSTR_OFFSETS
	.align		4
        /*0068*/ 	.byte	0x04, 0x1c
        /*006a*/ 	.short	(.L_123 - .L_122)


	//   ....[0]....
.L_122:
        /*006c*/ 	.word	0x000008f0


	//   ....[1]....
        /*0070*/ 	.word	0x00001060


	//   ....[2]....
        /*0074*/ 	.word	0x00001440


	//   ....[3]....
        /*0078*/ 	.word	0x000016e0


	//   ....[4]....
        /*007c*/ 	.word	0x000018f0


	//----- nvinfo : EIATTR_CRS_STACK_SIZE
	.align		4
.L_123:
        /*0080*/ 	.byte	0x04, 0x1e
        /*0082*/ 	.short	(.L_125 - .L_124)
.L_124:
        /*0084*/ 	.word	0x00000000


	//----- nvinfo : EIATTR_CBANK_PARAM_SIZE
	.align		4
.L_125:
        /*0088*/ 	.byte	0x03, 0x19
        /*008a*/ 	.short	0x0024


	//----- nvinfo : EIATTR_PARAM_CBANK
	.align		4
        /*008c*/ 	.byte	0x04, 0x0a
        /*008e*/ 	.short	(.L_127 - .L_126)
	.align		4
.L_126:
        /*0090*/ 	.word	index@(.nv.constant0._Z9relu_gradIcLi2EEvPT_S1_PbS1_i)
        /*0094*/ 	.short	0x0380
        /*0096*/ 	.short	0x0024


	//----- nvinfo : EIATTR_SW_WAR
	.align		4
.L_127:
        /*0098*/ 	.byte	0x04, 0x36
        /*009a*/ 	.short	(.L_129 - .L_128)
.L_128:
        /*009c*/ 	.word	0x00000008
.L_129:


//--------------------- .nv.info._Z4reluIcLi2EEvPT_S1_Pbi --------------------------
	.section	.nv.info._Z4reluIcLi2EEvPT_S1_Pbi,"",@"SHT_CUDA_INFO"
	.sectionflags	@""
	.align	4


	//----- nvinfo : EIATTR_CUDA_API_VERSION
	.align		4
        /*0000*/ 	.byte	0x04, 0x37
        /*0002*/ 	.short	(.L_131 - .L_130)
.L_130:
        /*0004*/ 	.word	0x00000082


	//----- nvinfo : EIATTR_KPARAM_INFO
	.align		4
.L_131:
        /*0008*/ 	.byte	0x04, 0x17
        /*000a*/ 	.short	(.L_133 - .L_132)
.L_132:
        /*000c*/ 	.word	0x00000000
        /*0010*/ 	.short	0x0003
        /*0012*/ 	.short	0x0018
        /*0014*/ 	.byte	0x00, 0xf0, 0x11, 0x00


	//----- nvinfo : EIATTR_KPARAM_INFO
	.align		4
.L_133:
        /*0018*/ 	.byte	0x04, 0x17
        /*001a*/ 	.short	(.L_135 - .L_134)
.L_134:
        /*001c*/ 	.word	0x00000000
        /*0020*/ 	.short	0x0002
        /*0022*/ 	.short	0x0010
        /*0024*/ 	.byte	0x00, 0xf5, 0x21, 0x00


	//----- nvinfo : EIATTR_KPARAM_INFO
	.align		4
.L_135:
        /*0028*/ 	.byte	0x04, 0x17
        /*002a*/ 	.short	(.L_137 - .L_136)
.L_136:
        /*002c*/ 	.word	0x00000000
        /*0030*/ 	.short	0x0001
        /*0032*/ 	.short	0x0008
        /*0034*/ 	.byte	0x00, 0xf5, 0x21, 0x00


	//----- nvinfo : EIATTR_KPARAM_INFO
	.align		4
.L_137:
        /*0038*/ 	.byte	0x04, 0x17
        /*003a*/ 	.short	(.L_139 - .L_138)
.L_138:
        /*003c*/ 	.word	0x00000000
        /*0040*/ 	.short	0x0000
        /*0042*/ 	.short	0x0000
        /*0044*/ 	.byte	0x00, 0xf5, 0x21, 0x00


	//----- nvinfo : EIATTR_SPARSE_MMA_MASK
	.align		4
.L_139:
        /*0048*/ 	.byte	0x03, 0x50
        /*004a*/ 	.short	0x0000


	//----- nvinfo : EIATTR_MAXREG_COUNT
	.align		4
        /*004c*/ 	.byte	0x03, 0x1b
        /*004e*/ 	.short	0x00ff


	//----- nvinfo : EIATTR_MERCURY_ISA_VERSION
	.align		4
        /*0050*/ 	.byte	0x03, 0x5f
        /*0052*/ 	.short	0x0101


	//----- nvinfo : EIATTR_VRC_CTA_INIT_COUNT
	.align		4
        /*0054*/ 	.byte	0x02, 0x4a
	.zero		1
	.zero		1


	//----- nvinfo : EIATTR_EXIT_INSTR_OFFSETS
	.align		4
        /*0058*/ 	.byte	0x04, 0x1c
        /*005a*/ 	.short	(.L_141 - .L_140)


	//   ....[0]....
.L_140:
        /*005c*/ 	.word	0x00000820


	//   ....[1]....
        /*0060*/ 	.word	0x00000e10


	//   ....[2]....
        /*0064*/ 	.word	0x00001110


	//   ....[3]....
        /*0068*/ 	.word	0x00001310


	//   ....[4]....
        /*006c*/ 	.word	0x00001490


	//----- nvinfo : EIATTR_CRS_STACK_SIZE
	.align		4
.L_141:
        /*0070*/ 	.byte	0x04, 0x1e
        /*0072*/ 	.short	(.L_143 - .L_142)
.L_142:
        /*0074*/ 	.word	0x00000000


	//----- nvinfo : EIATTR_CBANK_PARAM_SIZE
	.align		4
.L_143:
        /*0078*/ 	.byte	0x03, 0x19
        /*007a*/ 	.short	0x001c


	//----- nvinfo : EIATTR_PARAM_CBANK
	.align		4
        /*007c*/ 	.byte	0x04, 0x0a
        /*007e*/ 	.short	(.L_145 - .L_144)
	.align		4
.L_144:
        /*0080*/ 	.word	index@(.nv.constant0._Z4reluIcLi2EEvPT_S1_Pbi)
        /*0084*/ 	.short	0x0380
        /*0086*/ 	.short	0x001c


	//----- nvinfo : EIATTR_SW_WAR
	.align		4
.L_145:
        /*0088*/ 	.byte	0x04, 0x36
        /*008a*/ 	.short	(.L_147 - .L_146)
.L_146:
        /*008c*/ 	.word	0x00000008
.L_147:


//--------------------- .nv.info._Z9relu_gradIcLi1EEvPT_S1_PbS1_i --------------------------
	.section	.nv.info._Z9relu_gradIcLi1EEvPT_S1_PbS1_i,"",@"SHT_CUDA_INFO"
	.sectionflags	@""
	.align	4


	//----- nvinfo : EIATTR_CUDA_API_VERSION
	.align		4
        /*0000*/ 	.byte	0x04, 0x37
        /*0002*/ 	.short	(.L_149 - .L_148)
.L_148:
        /*0004*/ 	.word	0x00000082


	//----- nvinfo : EIATTR_KPARAM_INFO
	.align		4
.L_149:
        /*0008*/ 	.byte	0x04, 0x17
        /*000a*/ 	.short	(.L_151 - .L_150)
.L_150:
        /*000c*/ 	.word	0x00000000
        /*0010*/ 	.short	0x0004
        /*0012*/ 	.short	0x0020
        /*0014*/ 	.byte	0x00, 0xf0, 0x11, 0x00


	//----- nvinfo : EIATTR_KPARAM_INFO
	.align		4
.L_151:
        /*0018*/ 	.byte	0x04, 0x17
        /*001a*/ 	.short	(.L_153 - .L_152)
.L_152:
        /*001c*/ 	.word	0x00000000
        /*0020*/ 	.short	0x0003
        /*0022*/ 	.short	0x0018
        /*0024*/ 	.byte	0x00, 0xf5, 0x21, 0x00


	//----- nvinfo : EIATTR_KPARAM_INFO
	.align		4
.L_153:
        /*0028*/ 	.byte	0x04, 0x17
        /*002a*/ 	.short	(.L_155 - .L_154)
.L_154:
        /*002c*/ 	.word	0x00000000
        /*0030*/ 	.short	0x0002
        /*0032*/ 	.short	0x0010
        /*0034*/ 	.byte	0x00, 0xf5, 0x21, 0x00


	//----- nvinfo : EIATTR_KPARAM_INFO
	.align		4
.L_155:
        /*0038*/ 	.byte	0x04, 0x17
        /*003a*/ 	.short	(.L_157 - .L_156)
.L_156:
        /*003c*/ 	.word	0x00000000
        /*0040*/ 	.short	0x0001
        /*0042*/ 	.short	0x0008
        /*0044*/ 	.byte	0x00, 0xf5, 0x21, 0x00


	//----- nvinfo : EIATTR_KPARAM_INFO
	.align		4
.L_157:
        /*0048*/ 	.byte	0x04, 0x17
        /*004a*/ 	.short	(.L_159 - .L_158)
.L_158:
        /*004c*/ 	.word	0x00000000
        /*0050*/ 	.short	0x0000
        /*0052*/ 	.short	0x0000
        /*0054*/ 	.byte	0x00, 0xf5, 0x21, 0x00


	//----- nvinfo : EIATTR_SPARSE_MMA_MASK
	.align		4
.L_159:
        /*0058*/ 	.byte	0x03, 0x50
        /*005a*/ 	.short	0x0000


	//----- nvinfo : EIATTR_MAXREG_COUNT
	.align		4
        /*005c*/ 	.byte	0x03, 0x1b
        /*005e*/ 	.short	0x00ff


	//----- nvinfo : EIATTR_MERCURY_ISA_VERSION
	.align		4
        /*0060*/ 	.byte	0x03, 0x5f
        /*0062*/ 	.short	0x0101


	//----- nvinfo : EIATTR_VRC_CTA_INIT_COUNT
	.align		4
        /*0064*/ 	.byte	0x02, 0x4a
	.zero		1
	.zero		1


	//----- nvinfo : EIATTR_EXIT_INSTR_OFFSETS
	.align		4
        /*0068*/ 	.byte	0x04, 0x1c
        /*006a*/ 	.short	(.L_161 - .L_160)


	//   ....[0]....
.L_160:
        /*006c*/ 	.word	0x00000090


	//   ....[1]....
        /*0070*/ 	.word	0x000003e0


	//   ....[2]....
        /*0074*/ 	.word	0x00000720


	//----- nvinfo : EIATTR_CRS_STACK_SIZE
	.align		4
.L_161:
        /*0078*/ 	.byte	0x04, 0x1e
        /*007a*/ 	.short	(.L_163 - .L_162)
.L_162:
        /*007c*/ 	.word	0x00000000


	//----- nvinfo : EIATTR_CBANK_PARAM_SIZE
	.align		4
.L_163:
        /*0080*/ 	.byte	0x03, 0x19
        /*0082*/ 	.short	0x0024


	//----- nvinfo : EIATTR_PARAM_CBANK
	.align		4
        /*0084*/ 	.byte	0x04, 0x0a
        /*0086*/ 	.short	(.L_165 - .L_164)
	.align		4
.L_164:
        /*0088*/ 	.word	index@(.nv.constant0._Z9relu_gradIcLi1EEvPT_S1_PbS1_i)
        /*008c*/ 	.short	0x0380
        /*008e*/ 	.short	0x0024


	//----- nvinfo : EIATTR_SW_WAR
	.align		4
.L_165:
        /*0090*/ 	.byte	0x04, 0x36
        /*0092*/ 	.short	(.L_167 - .L_166)
.L_166:
        /*0094*/ 	.word	0x00000008
.L_167:


//--------------------- .nv.info._Z4reluIcLi1EEvPT_S1_Pbi --------------------------
	.section	.nv.info._Z4reluIcLi1EEvPT_S1_Pbi,"",@"SHT_CUDA_INFO"
	.sectionflags	@""
	.align	4


	//----- nvinfo : EIATTR_CUDA_API_VERSION
	.align		4
        /*0000*/ 	.byte	0x04, 0x37
        /*0002*/ 	.short	(.L_169 - .L_168)
.L_168:
        /*0004*/ 	.word	0x00000082


	//----- nvinfo : EIATTR_KPARAM_INFO
	.align		4
.L_169:
        /*0008*/ 	.byte	0x04, 0x17
        /*000a*/ 	.short	(.L_171 - .L_170)
.L_170:
        /*000c*/ 	.word	0x00000000
        /*0010*/ 	.short	0x0003
        /*0012*/ 	.short	0x0018
        /*0014*/ 	.byte	0x00, 0xf0, 0x11, 0x00


	//----- nvinfo : EIATTR_KPARAM_INFO
	.align		4
.L_171:
        /*0018*/ 	.byte	0x04, 0x17
        /*001a*/ 	.short	(.L_173 - .L_172)
.L_172:
        /*001c*/ 	.word	0x00000000
        /*0020*/ 	.short	0x0002
        /*0022*/ 	.short	0x0010
        /*0024*/ 	.byte	0x00, 0xf5, 0x21, 0x00


	//----- nvinfo : EIATTR_KPARAM_INFO
	.align		4
.L_173:
        /*0028*/ 	.byte	0x04, 0x17
        /*002a*/ 	.short	(.L_175 - .L_174)
.L_174:
        /*002c*/ 	.word	0x00000000
        /*0030*/ 	.short	0x0001
        /*0032*/ 	.short	0x0008
        /*0034*/ 	.byte	0x00, 0xf5, 0x21, 0x00


	//----- nvinfo : EIATTR_KPARAM_INFO
	.align		4
.L_175:
        /*0038*/ 	.byte	0x04, 0x17
        /*003a*/ 	.short	(.L_177 - .L_176)
.L_176:
        /*003c*/ 	.word	0x00000000
        /*0040*/ 	.short	0x0000
        /*0042*/ 	.short	0x0000
        /*0044*/ 	.byte	0x00, 0xf5, 0x21, 0x00


	//----- nvinfo : EIATTR_SPARSE_MMA_MASK
	.align		4
.L_177:
        /*0048*/ 	.byte	0x03, 0x50
        /*004a*/ 	.short	0x0000


	//----- nvinfo : EIATTR_MAXREG_COUNT
	.align		4
        /*004c*/ 	.byte	0x03, 0x1b
        /*004e*/ 	.short	0x00ff


	//----- nvinfo : EIATTR_MERCURY_ISA_VERSION
	.align		4
        /*0050*/ 	.byte	0x03, 0x5f
        /*0052*/ 	.short	0x0101


	//----- nvinfo : EIATTR_VRC_CTA_INIT_COUNT
	.align		4
        /*0054*/ 	.byte	0x02, 0x4a
	.zero		1
	.zero		1


	//----- nvinfo : EIATTR_EXIT_INSTR_OFFSETS
	.align		4
        /*0058*/ 	.byte	0x04, 0x1c
        /*005a*/ 	.short	(.L_179 - .L_178)


	//   ....[0]....
.L_178:
        /*005c*/ 	.word	0x00000090


	//   ....[1]....
        /*0060*/ 	.word	0x00000390


	//   ....[2]....
        /*0064*/ 	.word	0x000005e0


	//----- nvinfo : EIATTR_CRS_STACK_SIZE
	.align		4
.L_179:
        /*0068*/ 	.byte	0x04, 0x1e
        /*006a*/ 	.short	(.L_181 - .L_180)
.L_180:
        /*006c*/ 	.word	0x00000000


	//----- nvinfo : EIATTR_CBANK_PARAM_SIZE
	.align		4
.L_181:
        /*0070*/ 	.byte	0x03, 0x19
        /*0072*/ 	.short	0x001c


	//----- nvinfo : EIATTR_PARAM_CBANK
	.align		4
        /*0074*/ 	.byte	0x04, 0x0a
        /*0076*/ 	.short	(.L_183 - .L_182)
	.align		4
.L_182:
        /*0078*/ 	.word	index@(.nv.constant0._Z4reluIcLi1EEvPT_S1_Pbi)
        /*007c*/ 	.short	0x0380
        /*007e*/ 	.short	0x001c


	//----- nvinfo : EIATTR_SW_WAR
	.align		4
.L_183:
        /*0080*/ 	.byte	0x04, 0x36
        /*0082*/ 	.short	(.L_185 - .L_184)
.L_184:
        /*0084*/ 	.word	0x00000008
.L_185:


//--------------------- .nv.info._Z9relu_gradIfLi4EEvPT_S1_PbS1_i --------------------------
	.section	.nv.info._Z9relu_gradIfLi4EEvPT_S1_PbS1_i,"",@"SHT_CUDA_INFO"
	.sectionflags	@""
	.align	4


	//----- nvinfo : EIATTR_CUDA_API_VERSION
	.align		4
        /*0000*/ 	.byte	0x04, 0x37
        /*0002*/ 	.short	(.L_187 - .L_186)
.L_186:
        /*0004*/ 	.word	0x00000082


	//----- nvinfo : EIATTR_KPARAM_INFO
	.align		4
.L_187:
        /*0008*/ 	.byte	0x04, 0x17
        /*000a*/ 	.short	(.L_189 - .L_188)
.L_188:
        /*000c*/ 	.word	0x00000000
        /*0010*/ 	.short	0x0004
        /*0012*/ 	.short	0x0020
        /*0014*/ 	.byte	0x00, 0xf0, 0x11, 0x00


	//----- nvinfo : EIATTR_KPARAM_INFO
	.align		4
.L_189:
        /*0018*/ 	.byte	0x04, 0x17
        /*001a*/ 	.short	(.L_191 - .L_190)
.L_190:
        /*001c*/ 	.word	0x00000000
        /*0020*/ 	.short	0x0003
        /*0022*/ 	.short	0x0018
        /*0024*/ 	.byte	0x00, 0xf5, 0x21, 0x00


	//----- nvinfo : EIATTR_KPARAM_INFO
	.align		4
.L_191:
        /*0028*/ 	.byte	0x04, 0x17
        /*002a*/ 	.short	(.L_193 - .L_192)
.L_192:
        /*002c*/ 	.word	0x00000000
        /*0030*/ 	.short	0x0002
        /*0032*/ 	.short	0x0010
        /*0034*/ 	.byte	0x00, 0xf5, 0x21, 0x00


	//----- nvinfo : EIATTR_KPARAM_INFO
	.align		4
.L_193:
        /*0038*/ 	.byte	0x04, 0x17
        /*003a*/ 	.short	(.L_195 - .L_194)
.L_194:
        /*003c*/ 	.word	0x00000000
        /*0040*/ 	.short	0x0001
        /*0042*/ 	.short	0x0008
        /*0044*/ 	.byte	0x00, 0xf5, 0x21, 0x00


	//----- nvinfo : EIATTR_KPARAM_INFO
	.align		4
.L_195:
        /*0048*/ 	.byte	0x04, 0x17
        /*004a*/ 	.short	(.L_197 - .L_196)
.L_196:
        /*004c*/ 	.word	0x00000000
        /*0050*/ 	.short	0x0000
        /*0052*/ 	.short	0x0000
        /*0054*/ 	.byte	0x00, 0xf5, 0x21, 0x00


	//----- nvinfo : EIATTR_SPARSE_MMA_MASK
	.align		4
.L_197:
        /*0058*/ 	.byte	0x03, 0x50
        /*005a*/ 	.short	0x0000


	//----- nvinfo : EIATTR_MAXREG_COUNT
	.align		4
        /*005c*/ 	.byte	0x03, 0x1b
        /*005e*/ 	.short	0x00ff


	//----- nvinfo : EIATTR_MERCURY_ISA_VERSION
	.align		4
        /*0060*/ 	.byte	0x03, 0x5f
        /*0062*/ 	.short	0x0101


	//----- nvinfo : EIATTR_VRC_CTA_INIT_COUNT
	.align		4
        /*0064*/ 	.byte	0x02, 0x4a
	.zero		1
	.zero		1


	//----- nvinfo : EIATTR_EXIT_INSTR_OFFSETS
	.align		4
        /*0068*/ 	.byte	0x04, 0x1c
        /*006a*/ 	.short	(.L_199 - .L_198)


	//   ....[0]....
.L_198:
        /*006c*/ 	.word	0x000008b0


	//   ....[1]....
        /*0070*/ 	.word	0x00000fa0


	//   ....[2]....
        /*0074*/ 	.word	0x000012f0


	//   ....[3]....
        /*0078*/ 	.word	0x00001500


	//   ....[4]....
        /*007c*/ 	.word	0x00001670


	//----- nvinfo : EIATTR_CRS_STACK_SIZE
	.align		4
.L_199:
        /*0080*/ 	.byte	0x04, 0x1e
        /*0082*/ 	.short	(.L_201 - .L_200)
.L_200:
        /*0084*/ 	.word	0x00000000


	//----- nvinfo : EIATTR_CBANK_PARAM_SIZE
	.align		4
.L_201:
        /*0088*/ 	.byte	0x03, 0x19
        /*008a*/ 	.short	0x0024


	//----- nvinfo : EIATTR_PARAM_CBANK
	.align		4
        /*008c*/ 	.byte	0x04, 0x0a
        /*008e*/ 	.short	(.L_203 - .L_202)
	.align		4
.L_202:
        /*0090*/ 	.word	index@(.nv.constant0._Z9relu_gradIfLi4EEvPT_S1_PbS1_i)
        /*0094*/ 	.short	0x0380
        /*0096*/ 	.short	0x0024


	//----- nvinfo : EIATTR_SW_WAR
	.align		4
.L_203:
        /*0098*/ 	.byte	0x04, 0x36
        /*009a*/ 	.short	(.L_205 - .L_204)
.L_204:
        /*009c*/ 	.word	0x00000008
.L_205:


//--------------------- .nv.info._Z4reluIfLi4EEvPT_S1_Pbi --------------------------
	.section	.nv.info._Z4reluIfLi4EEvPT_S1_Pbi,"",@"SHT_CUDA_INFO"
	.sectionflags	@""
	.align	4


	//----- nvinfo : EIATTR_CUDA_API_VERSION
	.align		4
        /*0000*/ 	.byte	0x04, 0x37
        /*0002*/ 	.short	(.L_207 - .L_206)
.L_206:
        /*0004*/ 	.word	0x00000082


	//----- nvinfo : EIATTR_KPARAM_INFO
	.align		4
.L_207:
        /*0008*/ 	.byte	0x04, 0x17
        /*000a*/ 	.short	(.L_209 - .L_208)
.L_208:
        /*000c*/ 	.word	0x00000000
        /*0010*/ 	.short	0x0003
        /*0012*/ 	.short	0x0018
        /*0014*/ 	.byte	0x00, 0xf0, 0x11, 0x00


	//----- nvinfo : EIATTR_KPARAM_INFO
	.align		4
.L_209:
        /*0018*/ 	.byte	0x04, 0x17
        /*001a*/ 	.short	(.L_211 - .L_210)
.L_210:
        /*001c*/ 	.word	0x00000000
        /*0020*/ 	.short	0x0002
        /*0022*/ 	.short	0x0010
        /*0024*/ 	.byte	0x00, 0xf5, 0x21, 0x00


	//----- nvinfo : EIATTR_KPARAM_INFO
	.align		4
.L_211:
        /*0028*/ 	.byte	0x04, 0x17
        /*002a*/ 	.short	(.L_213 - .L_212)
.L_212:
        /*002c*/ 	.word	0x00000000
        /*0030*/ 	.short	0x0001
        /*0032*/ 	.short	0x0008
        /*0034*/ 	.byte	0x00, 0xf5, 0x21, 0x00


	//----- nvinfo : EIATTR_KPARAM_INFO
	.align		4
.L_213:
        /*0038*/ 	.byte	0x04, 0x17
        /*003a*/ 	.short	(.L_215 - .L_214)
.L_214:
        /*003c*/ 	.word	0x00000000
        /*0040*/ 	.short	0x0000
        /*0042*/ 	.short	0x0000
        /*0044*/ 	.byte	0x00, 0xf5, 0x21, 0x00


	//----- nvinfo : EIATTR_SPARSE_MMA_MASK
	.align		4
.L_215:
        /*0048*/ 	.byte	0x03, 0x50
        /*004a*/ 	.short	0x0000


	//----- nvinfo : EIATTR_MAXREG_COUNT
	.align		4
        /*004c*/ 	.byte	0x03, 0x1b
        /*004e*/ 	.short	0x00ff


	//----- nvinfo : EIATTR_MERCURY_ISA_VERSION
	.align		4
        /*0050*/ 	.byte	0x03, 0x5f
        /*0052*/ 	.short	0x0101


	//----- nvinfo : EIATTR_VRC_CTA_INIT_COUNT
	.align		4
        /*0054*/ 	.byte	0x02, 0x4a
	.zero		1
	.zero		1


	//----- nvinfo : EIATTR_EXIT_INSTR_OFFSETS
	.align		4
        /*0058*/ 	.byte	0x04, 0x1c
        /*005a*/ 	.short	(.L_217 - .L_216)


	//   ....[0]....
.L_216:
        /*005c*/ 	.word	0x000006b0


	//   ....[1]....
        /*0060*/ 	.word	0x00000b50


	//   ....[2]....
        /*0064*/ 	.word	0x00000d80


	//   ....[3]....
        /*0068*/ 	.word	0x00000ef0


	//   ....[4]....
        /*006c*/ 	.word	0x00001000


	//----- nvinfo : EIATTR_CRS_STACK_SIZE
	.align		4
.L_217:
        /*0070*/ 	.byte	0x04, 0x1e
        /*0072*/ 	.short	(.L_219 - .L_218)
.L_218:
        /*0074*/ 	.word	0x00000000


	//----- nvinfo : EIATTR_CBANK_PARAM_SIZE
	.align		4
.L_219:
        /*0078*/ 	.byte	0x03, 0x19
        /*007a*/ 	.short	0x001c


	//----- nvinfo : EIATTR_PARAM_CBANK
	.align		4
        /*007c*/ 	.byte	0x04, 0x0a
        /*007e*/ 	.short	(.L_221 - .L_220)
	.align		4
.L_220:
        /*0080*/ 	.word	index@(.nv.constant0._Z4reluIfLi4EEvPT_S1_Pbi)
        /*0084*/ 	.short	0x0380
        /*0086*/ 	.short	0x001c


	//----- nvinfo : EIATTR_SW_WAR
	.align		4
.L_221:
        /*0088*/ 	.byte	0x04, 0x36
        /*008a*/ 	.short	(.L_223 - .L_222)
.L_222:
        /*008c*/ 	.word	0x00000008
.L_223:


//--------------------- .nv.info._Z9relu_gradIfLi2EEvPT_S1_PbS1_i --------------------------
	.section	.nv.info._Z9relu_gradIfLi2EEvPT_S1_PbS1_i,"",@"SHT_CUDA_INFO"
	.sectionflags	@""
	.align	4


	//----- nvinfo : EIATTR_CUDA_API_VERSION
	.align		4
        /*0000*/ 	.byte	0x04, 0x37
        /*0002*/ 	.short	(.L_225 - .L_224)
.L_224:
        /*0004*/ 	.word	0x00000082


	//----- nvinfo : EIATTR_KPARAM_INFO
	.align		4
.L_225:
        /*0008*/ 	.byte	0x04, 0x17
        /*000a*/ 	.short	(.L_227 - .L_226)
.L_226:
        /*000c*/ 	.word	0x00000000
        /*0010*/ 	.short	0x0004
        /*0012*/ 	.short	0x0020
        /*0014*/ 	.byte	0x00, 0xf0, 0x11, 0x00


	//----- nvinfo : EIATTR_KPARAM_INFO
	.align		4
.L_227:
        /*0018*/ 	.byte	0x04, 0x17
        /*001a*/ 	.short	(.L_229 - .L_228)
.L_228:
        /*001c*/ 	.word	0x00000000
        /*0020*/ 	.short	0x0003
        /*0022*/ 	.short	0x0018
        /*0024*/ 	.byte	0x00, 0xf5, 0x21, 0x00


	//----- nvinfo : EIATTR_KPARAM_INFO
	.align		4
.L_229:
        /*0028*/ 	.byte	0x04, 0x17
        /*002a*/ 	.short	(.L_231 - .L_230)
.L_230:
        /*002c*/ 	.word	0x00000000
        /*0030*/ 	.short	0x0002
        /*0032*/ 	.short	0x0010
        /*0034*/ 	.byte	0x00, 0xf5, 0x21, 0x00


	//----- nvinfo : EIATTR_KPARAM_INFO
	.align		4
.L_231:
        /*0038*/ 	.byte	0x04, 0x17
        /*003a*/ 	.short	(.L_233 - .L_232)
.L_232:
        /*003c*/ 	.word	0x00000000
        /*0040*/ 	.short	0x0001
        /*0042*/ 	.short	0x0008
        /*0044*/ 	.byte	0x00, 0xf5, 0x21, 0x00


	//----- nvinfo : EIATTR_KPARAM_INFO
	.align		4
.L_233:
        /*0048*/ 	.byte	0x04, 0x17
        /*004a*/ 	.short	(.L_235 - .L_234)
.L_234:
        /*004c*/ 	.word	0x00000000
        /*0050*/ 	.short	0x0000
        /*0052*/ 	.short	0x0000
        /*0054*/ 	.byte	0x00, 0xf5, 0x21, 0x00


	//----- nvinfo : EIATTR_SPARSE_MMA_MASK
	.align		4
.L_235:
        /*0058*/ 	.byte	0x03, 0x50
        /*005a*/ 	.short	0x0000


	//----- nvinfo : EIATTR_MAXREG_COUNT
	.align		4
        /*005c*/ 	.byte	0x03, 0x1b
        /*005e*/ 	.short	0x00ff


	//----- nvinfo : EIATTR_MERCURY_ISA_VERSION
	.align		4
        /*0060*/ 	.byte	0x03, 0x5f
        /*0062*/ 	.short	0x0101


	//----- nvinfo : EIATTR_VRC_CTA_INIT_COUNT
	.align		4
        /*0064*/ 	.byte	0x02, 0x4a
	.zero		1
	.zero		1


	//----- nvinfo : EIATTR_EXIT_INSTR_OFFSETS
	.align		4
        /*0068*/ 	.byte	0x04, 0x1c
        /*006a*/ 	.short	(.L_237 - .L_236)


	//   ....[0]....
.L_236:
        /*006c*/ 	.word	0x00000760


	//   ....[1]....
        /*0070*/ 	.word	0x00000ee0


	//   ....[2]....
        /*0074*/ 	.word	0x00001230


	//   ....[3]....
        /*0078*/ 	.word	0x00001440


	//   ....[4]....
        /*007c*/ 	.word	0x000015b0


	//----- nvinfo : EIATTR_CRS_STACK_SIZE
	.align		4
.L_237:
        /*0080*/ 	.byte	0x04, 0x1e
        /*0082*/ 	.short	(.L_239 - .L_238)
.L_238:
        /*0084*/ 	.word	0x00000000


	//----- nvinfo : EIATTR_CBANK_PARAM_SIZE
	.align		4
.L_239:
        /*0088*/ 	.byte	0x03, 0x19
        /*008a*/ 	.short	0x0024


	//----- nvinfo : EIATTR_PARAM_CBANK
	.align		4
        /*008c*/ 	.byte	0x04, 0x0a
        /*008e*/ 	.short	(.L_241 - .L_240)
	.align		4
.L_240:
        /*0090*/ 	.word	index@(.nv.constant0._Z9relu_gradIfLi2EEvPT_S1_PbS1_i)
        /*0094*/ 	.short	0x0380
        /*0096*/ 	.short	0x0024


	//----- nvinfo : EIATTR_SW_WAR
	.align		4
.L_241:
        /*0098*/ 	.byte	0x04, 0x36
        /*009a*/ 	.short	(.L_243 - .L_242)
.L_242:
        /*009c*/ 	.word	0x00000008
.L_243:


//--------------------- .nv.info._Z4reluIfLi2EEvPT_S1_Pbi --------------------------
	.section	.nv.info._Z4reluIfLi2EEvPT_S1_Pbi,"",@"SHT_CUDA_INFO"
	.sectionflags	@""
	.align	4


	//----- nvinfo : EIATTR_CUDA_API_VERSION
	.align		4
        /*0000*/ 	.byte	0x04, 0x37
        /*0002*/ 	.short	(.L_245 - .L_244)
.L_244:
        /*0004*/ 	.word	0x00000082


	//----- nvinfo : EIATTR_KPARAM_INFO
	.align		4
.L_245:
        /*0008*/ 	.byte	0x04, 0x17
        /*000a*/ 	.short	(.L_247 - .L_246)
.L_246:
        /*000c*/ 	.word	0x00000000
        /*0010*/ 	.short	0x0003
        /*0012*/ 	.short	0x0018
        /*0014*/ 	.byte	0x00, 0xf0, 0x11, 0x00


	//----- nvinfo : EIATTR_KPARAM_INFO
	.align		4
.L_247:
        /*0018*/ 	.byte	0x04, 0x17
        /*001a*/ 	.short	(.L_249 - .L_248)
.L_248:
        /*001c*/ 	.word	0x00000000
        /*0020*/ 	.short	0x0002
        /*0022*/ 	.short	0x0010
        /*0024*/ 	.byte	0x00, 0xf5, 0x21, 0x00


	//----- nvinfo : EIATTR_KPARAM_INFO
	.align		4
.L_249:
        /*0028*/ 	.byte	0x04, 0x17
        /*002a*/ 	.short	(.L_251 - .L_250)
.L_250:
        /*002c*/ 	.word	0x00000000
        /*0030*/ 	.short	0x0001
        /*0032*/ 	.short	0x0008
        /*0034*/ 	.byte	0x00, 0xf5, 0x21, 0x00


	//----- nvinfo : EIATTR_KPARAM_INFO
	.align		4
.L_251:
        /*0038*/ 	.byte	0x04, 0x17
        /*003a*/ 	.short	(.L_253 - .L_252)
.L_252:
        /*003c*/ 	.word	0x00000000
        /*0040*/ 	.short	0x0000
        /*0042*/ 	.short	0x0000
        /*0044*/ 	.byte	0x00, 0xf5, 0x21, 0x00


	//----- nvinfo : EIATTR_SPARSE_MMA_MASK
	.align		4
.L_253:
        /*0048*/ 	.byte	0x03, 0x50
        /*004a*/ 	.short	0x0000


	//----- nvinfo : EIATTR_MAXREG_COUNT
	.align		4
        /*004c*/ 	.byte	0x03, 0x1b
        /*004e*/ 	.short	0x00ff


	//----- nvinfo : EIATTR_MERCURY_ISA_VERSION
	.align		4
        /*0050*/ 	.byte	0x03, 0x5f
        /*0052*/ 	.short	0x0101


	//----- nvinfo : EIATTR_VRC_CTA_INIT_COUNT
	.align		4
        /*0054*/ 	.byte	0x02, 0x4a
	.zero		1
	.zero		1


	//----- nvinfo : EIATTR_EXIT_INSTR_OFFSETS
	.align		4
        /*0058*/ 	.byte	0x04, 0x1c
        /*005a*/ 	.short	(.L_255 - .L_254)


	//   ....[0]....
.L_254:
        /*005c*/ 	.word	0x00000600


	//   ....[1]....
        /*0060*/ 	.word	0x00000b10


	//   ....[2]....
        /*0064*/ 	.word	0x00000d40


	//   ....[3]....
        /*0068*/ 	.word	0x00000eb0


	//   ....[4]....
        /*006c*/ 	.word	0x00000fc0


	//----- nvinfo : EIATTR_CRS_STACK_SIZE
	.align		4
.L_255:
        /*0070*/ 	.byte	0x04, 0x1e
        /*0072*/ 	.short	(.L_257 - .L_256)
.L_256:
        /*0074*/ 	.word	0x00000000


	//----- nvinfo : EIATTR_CBANK_PARAM_SIZE
	.align		4
.L_257:
        /*0078*/ 	.byte	0x03, 0x19
        /*007a*/ 	.short	0x001c


	//----- nvinfo : EIATTR_PARAM_CBANK
	.align		4
        /*007c*/ 	.byte	0x04, 0x0a
        /*007e*/ 	.short	(.L_259 - .L_258)
	.align		4
.L_258:
        /*0080*/ 	.word	index@(.nv.constant0._Z4reluIfLi2EEvPT_S1_Pbi)
        /*0084*/ 	.short	0x0380
        /*0086*/ 	.short	0x001c


	//----- nvinfo : EIATTR_SW_WAR
	.align		4
.L_259:
        /*0088*/ 	.byte	0x04, 0x36
        /*008a*/ 	.short	(.L_261 - .L_260)
.L_260:
        /*008c*/ 	.word	0x00000008
.L_261:


//--------------------- .nv.info._Z9relu_gradIfLi1EEvPT_S1_PbS1_i --------------------------
	.section	.nv.info._Z9relu_gradIfLi1EEvPT_S1_PbS1_i,"",@"SHT_CUDA_INFO"
	.sectionflags	@""
	.align	4


	//----- nvinfo : EIATTR_CUDA_API_VERSION
	.align		4
        /*0000*/ 	.byte	0x04, 0x37
        /*0002*/ 	.short	(.L_263 - .L_262)
.L_262:
        /*0004*/ 	.word	0x00000082


	//----- nvinfo : EIATTR_KPARAM_INFO
	.align		4
.L_263:
        /*0008*/ 	.byte	0x04, 0x17
        /*000a*/ 	.short	(.L_265 - .L_264)
.L_264:
        /*000c*/ 	.word	0x00000000
        /*0010*/ 	.short	0x0004
        /*0012*/ 	.short	0x0020
        /*0014*/ 	.byte	0x00, 0xf0, 0x11, 0x00


	//----- nvinfo : EIATTR_KPARAM_INFO
	.align		4
.L_265:
        /*0018*/ 	.byte	0x04, 0x17
        /*001a*/ 	.short	(.L_267 - .L_266)
.L_266:
        /*001c*/ 	.word	0x00000000
        /*0020*/ 	.short	0x0003
        /*0022*/ 	.short	0x0018
        /*0024*/ 	.byte	0x00, 0xf5, 0x21, 0x00


	//----- nvinfo : EIATTR_KPARAM_INFO
	.align		4
.L_267:
        /*0028*/ 	.byte	0x04, 0x17
        /*002a*/ 	.short	(.L_269 - .L_268)
.L_268:
        /*002c*/ 	.word	0x00000000
        /*0030*/ 	.short	0x0002
        /*0032*/ 	.short	0x0010
        /*0034*/ 	.byte	0x00, 0xf5, 0x21, 0x00


	//----- nvinfo : EIATTR_KPARAM_INFO
	.align		4
.L_269:
        /*0038*/ 	.byte	0x04, 0x17
        /*003a*/ 	.short	(.L_271 - .L_270)
.L_270:
        /*003c*/ 	.word	0x00000000
        /*0040*/ 	.short	0x0001
        /*0042*/ 	.short	0x0008
        /*0044*/ 	.byte	0x00, 0xf5, 0x21, 0x00


	//----- nvinfo : EIATTR_KPARAM_INFO
	.align		4
.L_271:
        /*0048*/ 	.byte	0x04, 0x17
        /*004a*/ 	.short	(.L_273 - .L_272)
.L_272:
        /*004c*/ 	.word	0x00000000
        /*0050*/ 	.short	0x0000
        /*0052*/ 	.short	0x0000
        /*0054*/ 	.byte	0x00, 0xf5, 0x21, 0x00


	//----- nvinfo : EIATTR_SPARSE_MMA_MASK
	.align		4
.L_273:
        /*0058*/ 	.byte	0x03, 0x50
        /*005a*/ 	.short	0x0000


	//----- nvinfo : EIATTR_MAXREG_COUNT
	.align		4
        /*005c*/ 	.byte	0x03, 0x1b
        /*005e*/ 	.short	0x00ff


	//----- nvinfo : EIATTR_MERCURY_ISA_VERSION
	.align		4
        /*0060*/ 	.byte	0x03, 0x5f
        /*0062*/ 	.short	0x0101


	//----- nvinfo : EIATTR_VRC_CTA_INIT_COUNT
	.align		4
        /*0064*/ 	.byte	0x02, 0x4a
	.zero		1
	.zero		1


	//----- nvinfo : EIATTR_EXIT_INSTR_OFFSETS
	.align		4
        /*0068*/ 	.byte	0x04, 0x1c
        /*006a*/ 	.short	(.L_275 - .L_274)


	//   ....[0]....
.L_274:
        /*006c*/ 	.word	0x00000090


	//   ....[1]....
        /*0070*/ 	.word	0x000003b0


	//   ....[2]....
        /*0074*/ 	.word	0x00000620


	//----- nvinfo : EIATTR_CRS_STACK_SIZE
	.align		4
.L_275:
        /*0078*/ 	.byte	0x04, 0x1e
        /*007a*/ 	.short	(.L_277 - .L_276)
.L_276:
        /*007c*/ 	.word	0x00000000


	//----- nvinfo : EIATTR_CBANK_PARAM_SIZE
	.align		4
.L_277:
        /*0080*/ 	.byte	0x03, 0x19
        /*0082*/ 	.short	0x0024


	//----- nvinfo : EIATTR_PARAM_CBANK
	.align		4
        /*0084*/ 	.byte	0x04, 0x0a
        /*0086*/ 	.short	(.L_279 - .L_278)
	.align		4
.L_278:
        /*0088*/ 	.word	index@(.nv.constant0._Z9relu_gradIfLi1EEvPT_S1_PbS1_i)
        /*008c*/ 	.short	0x0380
        /*008e*/ 	.short	0x0024


	//----- nvinfo : EIATTR_SW_WAR
	.align		4
.L_279:
        /*0090*/ 	.byte	0x04, 0x36
        /*0092*/ 	.short	(.L_281 - .L_280)
.L_280:
        /*0094*/ 	.word	0x00000008
.L_281:


//--------------------- .nv.info._Z4reluIfLi1EEvPT_S1_Pbi --------------------------
	.section	.nv.info._Z4reluIfLi1EEvPT_S1_Pbi,"",@"SHT_CUDA_INFO"
	.sectionflags	@""
	.align	4


	//----- nvinfo : EIATTR_CUDA_API_VERSION
	.align		4
        /*0000*/ 	.byte	0x04, 0x37
        /*0002*/ 	.short	(.L_283 - .L_282)
.L_282:
        /*0004*/ 	.word	0x00000082


	//----- nvinfo : EIATTR_KPARAM_INFO
	.align		4
.L_283:
        /*0008*/ 	.byte	0x04, 0x17
        /*000a*/ 	.short	(.L_285 - .L_284)
.L_284:
        /*000c*/ 	.word	0x00000000
        /*0010*/ 	.short	0x0003
        /*0012*/ 	.short	0x0018
        /*0014*/ 	.byte	0x00, 0xf0, 0x11, 0x00


	//----- nvinfo : EIATTR_KPARAM_INFO
	.align		4
.L_285:
        /*0018*/ 	.byte	0x04, 0x17
        /*001a*/ 	.short	(.L_287 - .L_286)
.L_286:
        /*001c*/ 	.word	0x00000000
        /*0020*/ 	.short	0x0002
        /*0022*/ 	.short	0x0010
        /*0024*/ 	.byte	0x00, 0xf5, 0x21, 0x00


	//----- nvinfo : EIATTR_KPARAM_INFO
	.align		4
.L_287:
        /*0028*/ 	.byte	0x04, 0x17
        /*002a*/ 	.short	(.L_289 - .L_288)
.L_288:
        /*002c*/ 	.word	0x00000000
        /*0030*/ 	.short	0x0001
        /*0032*/ 	.short	0x0008
        /*0034*/ 	.byte	0x00, 0xf5, 0x21, 0x00


	//----- nvinfo : EIATTR_KPARAM_INFO
	.align		4
.L_289:
        /*0038*/ 	.byte	0x04, 0x17
        /*003a*/ 	.short	(.L_291 - .L_290)
.L_290:
        /*003c*/ 	.word	0x00000000
        /*0040*/ 	.short	0x0000
        /*0042*/ 	.short	0x0000
        /*0044*/ 	.byte	0x00, 0xf5, 0x21, 0x00


	//----- nvinfo : EIATTR_SPARSE_MMA_MASK
	.align		4
.L_291:
        /*0048*/ 	.byte	0x03, 0x50
        /*004a*/ 	.short	0x0000


	//----- nvinfo : EIATTR_MAXREG_COUNT
	.align		4
        /*004c*/ 	.byte	0x03, 0x1b
        /*004e*/ 	.short	0x00ff


	//----- nvinfo : EIATTR_MERCURY_ISA_VERSION
	.align		4
        /*0050*/ 	.byte	0x03, 0x5f
        /*0052*/ 	.short	0x0101


	//----- nvinfo : EIATTR_VRC_CTA_INIT_COUNT
	.align		4
        /*0054*/ 	.byte	0x02, 0x4a
	.zero		1
	.zero		1


	//----- nvinfo : EIATTR_EXIT_INSTR_OFFSETS
	.align		4
        /*0058*/ 	.byte	0x04, 0x1c
        /*005a*/ 	.short	(.L_293 - .L_292)


	//   ....[0]....
.L_292:
        /*005c*/ 	.word	0x00000090


	//   ....[1]....
        /*0060*/ 	.word	0x00000390


	//   ....[2]....
        /*0064*/ 	.word	0x00000510


	//----- nvinfo : EIATTR_CRS_STACK_SIZE
	.align		4
.L_293:
        /*0068*/ 	.byte	0x04, 0x1e
        /*006a*/ 	.short	(.L_295 - .L_294)
.L_294:
        /*006c*/ 	.word	0x00000000


	//----- nvinfo : EIATTR_CBANK_PARAM_SIZE
	.align		4
.L_295:
        /*0070*/ 	.byte	0x03, 0x19
        /*0072*/ 	.short	0x001c


	//----- nvinfo : EIATTR_PARAM_CBANK
	.align		4
        /*0074*/ 	.byte	0x04, 0x0a
        /*0076*/ 	.short	(.L_297 - .L_296)
	.align		4
.L_296:
        /*0078*/ 	.word	index@(.nv.constant0._Z4reluIfLi1EEvPT_S1_Pbi)
        /*007c*/ 	.short	0x0380
        /*007e*/ 	.short	0x001c


	//----- nvinfo : EIATTR_SW_WAR
	.align		4
.L_297:
        /*0080*/ 	.byte	0x04, 0x36
        /*0082*/ 	.short	(.L_299 - .L_298)
.L_298:
        /*0084*/ 	.word	0x00000008
.L_299:


//--------------------- .nv.callgraph             --------------------------
	.section	.nv.callgraph,"",@"SHT_CUDA_CALLGRAPH"
	.align	4
	.sectionentsize	8
	.align		4
        /*0000*/ 	.word	0x00000000
	.align		4
        /*0004*/ 	.word	0xffffffff
	.align		4
        /*0008*/ 	.word	0x00000000
	.align		4
        /*000c*/ 	.word	0xfffffffe
	.align		4
        /*0010*/ 	.word	0x00000000
	.align		4
        /*0014*/ 	.word	0xfffffffd
	.align		4
        /*0018*/ 	.word	0x00000000
	.align		4
        /*001c*/ 	.word	0xfffffffc


//--------------------- .text._Z9relu_gradIcLi4EEvPT_S1_PbS1_i --------------------------
	.section	.text._Z9relu_gradIcLi4EEvPT_S1_PbS1_i,"ax",@progbits
	.align	128
        .global         _Z9relu_gradIcLi4EEvPT_S1_PbS1_i
        .type           _Z9relu_gradIcLi4EEvPT_S1_PbS1_i,@function
        .size           _Z9relu_gradIcLi4EEvPT_S1_PbS1_i,(.L_x_116 - _Z9relu_gradIcLi4EEvPT_S1_PbS1_i)
        .other          _Z9relu_gradIcLi4EEvPT_S1_PbS1_i,@"STO_CUDA_ENTRY STV_DEFAULT"
_Z9relu_gradIcLi4EEvPT_S1_PbS1_i:
.text._Z9relu_gradIcLi4EEvPT_S1_PbS1_i:
[----:B------:R-:W-:Y:S01]  /*0000*/  LDC R1, c[0x0][0x37c] ;  /* 0x0000df00ff017b82 */ /* 0x000fe20000000800 */
[----:B------:R-:W0:Y:S01]  /*0010*/  S2R R0, SR_TID.X ;  /* 0x0000000000007919 */ /* 0x000e220000002100 */
[----:B------:R-:W1:Y:S06]  /*0020*/  LDCU UR18, c[0x0][0x3a0] ;  /* 0x00007400ff1277ac */ /* 0x000e6c0008000800 */
[----:B------:R-:W0:Y:S01]  /*0030*/  S2UR UR6, SR_CTAID.X ;  /* 0x00000000000679c3 */ /* 0x000e220000002500 */
[----:B------:R-:W-:Y:S01]  /*0040*/  BSSY.RECONVERGENT B0, `(.L_x_0) ;  /* 0x00000de000007945 */ /* 0x000fe20003800200 */
[----:B------:R-:W2:Y:S06]  /*0050*/  LDCU.64 UR16, c[0x0][0x358] ;  /* 0x00006b00ff1077ac */ /* 0x000eac0008000a00 */
[----:B------:R-:W0:Y:S01]  /*0060*/  LDC R9, c[0x0][0x360] ;  /* 0x0000d800ff097b82 */ /* 0x000e220000000800 */
[----:B------:R-:W3:Y:S01]  /*0070*/  LDCU UR7, c[0x0][0x370] ;  /* 0x00006e00ff0777ac */ /* 0x000ee20008000800 */
[----:B-1----:R-:W-:-:S04]  /*0080*/  USHF.R.S32.HI UR4, URZ, 0x1f, UR18 ;  /* 0x0000001fff047899 */ /* 0x002fc80008011412 */
[----:B------:R-:W-:-:S04]  /*0090*/  ULEA.HI UR4, UR4, UR18, URZ, 0x2 ;  /* 0x0000001204047291 */ /* 0x000fc8000f8f10ff */
[----:B------:R-:W-:Y:S02]  /*00a0*/  USHF.R.S32.HI UR5, URZ, 0x2, UR4 ;  /* 0x00000002ff057899 */ /* 0x000fe40008011404 */
[----:B------:R-:W-:-:S04]  /*00b0*/  ULOP3.LUT UR4, UR4, 0xfffffffc, URZ, 0xc0, !UPT ;  /* 0xfffffffc04047892 */ /* 0x000fc8000f8ec0ff */
[----:B------:R-:W-:Y:S01]  /*00c0*/  UIADD3 UR4, UPT, UPT, -UR4, UR18, URZ ;  /* 0x0000001204047290 */ /* 0x000fe2000fffe1ff */
[C---:B0-----:R-:W-:Y:S02]  /*00d0*/  IMAD R0, R9.reuse, UR6, R0 ;  /* 0x0000000609007c24 */ /* 0x041fe4000f8e0200 */
[----:B---3--:R-:W-:-:S03]  /*00e0*/  IMAD R9, R9, UR7, RZ ;  /* 0x0000000709097c24 */ /* 0x008fc6000f8e02ff */
[----:B------:R-:W-:-:S13]  /*00f0*/  ISETP.GE.AND P0, PT, R0, UR5, PT ;  /* 0x0000000500007c0c */ /* 0x000fda000bf06270 */
[----:B--2---:R-:W-:Y:S05]  /*0100*/  @P0 BRA `(.L_x_1) ;  /* 0x0000000c00440947 */ /* 0x004fea0003800000 */
[----:B------:R-:W0:Y:S01]  /*0110*/  I2F.U32.RP R6, R9 ;  /* 0x0000000900067306 */ /* 0x000e220000209000 */
[--C-:B------:R-:W-:Y:S01]  /*0120*/  IMAD.IADD R4, R0, 0x1, R9.reuse ;  /* 0x0000000100047824 */ /* 0x100fe200078e0209 */
[----:B------:R-:W-:Y:S01]  /*0130*/  ISETP.NE.U32.AND P2, PT, R9, RZ, PT ;  /* 0x000000ff0900720c */ /* 0x000fe20003f45070 */
[----:B------:R-:W-:Y:S01]  /*0140*/  IMAD.MOV R7, RZ, RZ, -R9 ;  /* 0x000000ffff077224 */ /* 0x000fe200078e0a09 */
[----:B------:R-:W-:Y:S02]  /*0150*/  BSSY.RECONVERGENT B1, `(.L_x_2) ;  /* 0x0000048000017945 */ /* 0x000fe40003800200 */
[C---:B------:R-:W-:Y:S02]  /*0160*/  ISETP.GE.AND P0, PT, R4.reuse, UR5, PT ;  /* 0x0000000504007c0c */ /* 0x040fe4000bf06270 */
[----:B------:R-:W-:Y:S02]  /*0170*/  VIMNMX R5, PT, PT, R4, UR5, !PT ;  /* 0x0000000504057c48 */ /* 0x000fe4000ffe0100 */
[----:B------:R-:W-:-:S04]  /*0180*/  SEL R8, RZ, 0x1, P0 ;  /* 0x00000001ff087807 */ /* 0x000fc80000000000 */
[----:B------:R-:W-:Y:S01]  /*0190*/  IADD3 R4, PT, PT, R5, -R4, -R8 ;  /* 0x8000000405047210 */ /* 0x000fe20007ffe808 */
[----:B0-----:R-:W0:Y:S02]  /*01a0*/  MUFU.RCP R6, R6 ;  /* 0x0000000600067308 */ /* 0x001e240000001000 */
[----:B0-----:R-:W-:-:S06]  /*01b0*/  VIADD R2, R6, 0xffffffe ;  /* 0x0ffffffe06027836 */ /* 0x001fcc0000000000 */
[----:B------:R0:W1:Y:S02]  /*01c0*/  F2I.FTZ.U32.TRUNC.NTZ R3, R2 ;  /* 0x0000000200037305 */ /* 0x000064000021f000 */
[----:B0-----:R-:W-:Y:S02]  /*01d0*/  IMAD.MOV.U32 R2, RZ, RZ, RZ ;  /* 0x000000ffff027224 */ /* 0x001fe400078e00ff */
[----:B-1----:R-:W-:-:S04]  /*01e0*/  IMAD R7, R7, R3, RZ ;  /* 0x0000000307077224 */ /* 0x002fc800078e02ff */
[----:B------:R-:W-:Y:S02]  /*01f0*/  IMAD.HI.U32 R3, R3, R7, R2 ;  /* 0x0000000703037227 */ /* 0x000fe400078e0002 */
[----:B------:R-:W0:Y:S04]  /*0200*/  LDC.64 R6, c[0x0][0x388] ;  /* 0x0000e200ff067b82 */ /* 0x000e280000000a00 */
[----:B------:R-:W-:-:S04]  /*0210*/  IMAD.HI.U32 R11, R3, R4, RZ ;  /* 0x00000004030b7227 */ /* 0x000fc800078e00ff */
[----:B------:R-:W-:-:S04]  /*0220*/  IMAD.MOV R2, RZ, RZ, -R11 ;  /* 0x000000ffff027224 */ /* 0x000fc800078e0a0b */
[----:B------:R-:W-:Y:S02]  /*0230*/  IMAD R4, R9, R2, R4 ;  /* 0x0000000209047224 */ /* 0x000fe400078e0204 */
[----:B------:R-:W1:Y:S03]  /*0240*/  LDC.64 R2, c[0x0][0x398] ;  /* 0x0000e600ff027b82 */ /* 0x000e660000000a00 */
[----:B------:R-:W-:-:S13]  /*0250*/  ISETP.GE.U32.AND P0, PT, R4, R9, PT ;  /* 0x000000090400720c */ /* 0x000fda0003f06070 */
[----:B------:R-:W-:Y:S02]  /*0260*/  @P0 IMAD.IADD R4, R4, 0x1, -R9 ;  /* 0x0000000104040824 */ /* 0x000fe400078e0a09 */
[----:B------:R-:W-:-:S03]  /*0270*/  @P0 VIADD R11, R11, 0x1 ;  /* 0x000000010b0b0836 */ /* 0x000fc60000000000 */
[-C--:B------:R-:W-:Y:S02]  /*0280*/  ISETP.GE.U32.AND P1, PT, R4, R9.reuse, PT ;  /* 0x000000090400720c */ /* 0x080fe40003f26070 */
[----:B------:R-:W2:Y:S11]  /*0290*/  LDC.64 R4, c[0x0][0x380] ;  /* 0x0000e000ff047b82 */ /* 0x000eb60000000a00 */
[----:B------:R-:W-:Y:S01]  /*02a0*/  @P1 VIADD R11, R11, 0x1 ;  /* 0x000000010b0b1836 */ /* 0x000fe20000000000 */
[----:B------:R-:W-:-:S05]  /*02b0*/  @!P2 LOP3.LUT R11, RZ, R9, RZ, 0x33, !PT ;  /* 0x00000009ff0ba212 */ /* 0x000fca00078e33ff */
[----:B------:R-:W-:Y:S02]  /*02c0*/  IMAD.IADD R8, R8, 0x1, R11 ;  /* 0x0000000108087824 */ /* 0x000fe400078e020b */
[----:B------:R-:W-:-:S03]  /*02d0*/  IMAD.MOV.U32 R11, RZ, RZ, R0 ;  /* 0x000000ffff0b7224 */ /* 0x000fc600078e0000 */
[C---:B------:R-:W-:Y:S02]  /*02e0*/  LOP3.LUT R10, R8.reuse, 0x3, RZ, 0xc0, !PT ;  /* 0x00000003080a7812 */ /* 0x040fe400078ec0ff */
[----:B------:R-:W-:Y:S02]  /*02f0*/  ISETP.GE.U32.AND P0, PT, R8, 0x3, PT ;  /* 0x000000030800780c */ /* 0x000fe40003f06070 */
[----:B------:R-:W-:-:S13]  /*0300*/  ISETP.NE.AND P1, PT, R10, 0x3, PT ;  /* 0x000000030a00780c */ /* 0x000fda0003f25270 */
[----:B01----:R-:W-:Y:S05]  /*0310*/  @!P1 BRA `(.L_x_3) ;  /* 0x0000000000ac9947 */ /* 0x003fea0003800000 */
[----:B------:R-:W0:Y:S01]  /*0320*/  LDC.64 R14, c[0x0][0x398] ;  /* 0x0000e600ff0e7b82 */ /* 0x000e220000000a00 */
[----:B------:R-:W-:Y:S02]  /*0330*/  VIADD R8, R8, 0x1 ;  /* 0x0000000108087836 */ /* 0x000fe40000000000 */
[----:B------:R-:W-:-:S03]  /*0340*/  IMAD.MOV.U32 R11, RZ, RZ, R0 ;  /* 0x000000ffff0b7224 */ /* 0x000fc600078e0000 */
[----:B------:R-:W-:Y:S02]  /*0350*/  LOP3.LUT R8, R8, 0x3, RZ, 0xc0, !PT ;  /* 0x0000000308087812 */ /* 0x000fe400078ec0ff */
[----:B------:R-:W1:Y:S03]  /*0360*/  LDC.64 R16, c[0x0][0x380] ;  /* 0x0000e000ff107b82 */ /* 0x000e660000000a00 */
[----:B------:R-:W-:-:S05]  /*0370*/  IMAD.MOV R8, RZ, RZ, -R8 ;  /* 0x000000ffff087224 */ /* 0x000fca00078e0a08 */
[----:B------:R-:W3:Y:S02]  /*0380*/  LDC.64 R12, c[0x0][0x388] ;  /* 0x0000e200ff0c7b82 */ /* 0x000ee40000000a00 */
.L_x_4:
[----:B---34-:R-:W-:-:S04]  /*0390*/  IMAD.WIDE R18, R11, 0x4, R12 ;  /* 0x000000040b127825 */ /* 0x018fc800078e020c */
[----:B-1----:R-:W-:Y:S02]  /*03a0*/  IMAD.WIDE R20, R11, 0x4, R16 ;  /* 0x000000040b147825 */ /* 0x002fe400078e0210 */
[----:B------:R-:W3:Y:S04]  /*03b0*/  LDG.E R18, desc[UR16][R18.64] ;  /* 0x0000001012127981 */ /* 0x000ee8000c1e1900 */
[----:B------:R-:W4:Y:S01]  /*03c0*/  LDG.E R20, desc[UR16][R20.64] ;  /* 0x0000001014147981 */ /* 0x000f22000c1e1900 */
[----:B------:R-:W-:Y:S01]  /*03d0*/  VIADD R8, R8, 0x1 ;  /* 0x0000000108087836 */ /* 0x000fe20000000000 */
[--C-:B---3--:R-:W-:Y:S02]  /*03e0*/  SHF.R.S32.HI R22, RZ, 0x8, R18.reuse ;  /* 0x00000008ff167819 */ /* 0x108fe40000011412 */
[----:B------:R-:W-:-:S02]  /*03f0*/  SHF.R.S32.HI R23, RZ, 0x10, R18 ;  /* 0x00000010ff177819 */ /* 0x000fc40000011412 */
[----:B------:R-:W-:Y:S02]  /*0400*/  SHF.R.S32.HI R24, RZ, 0x18, R18 ;  /* 0x00000018ff187819 */ /* 0x000fe40000011412 */
[----:B------:R-:W-:Y:S02]  /*0410*/  SGXT R10, R18, 0x8 ;  /* 0x00000008120a781a */ /* 0x000fe40000000200 */
[----:B------:R-:W-:Y:S02]  /*0420*/  SGXT R22, R22, 0x8 ;  /* 0x000000081616781a */ /* 0x000fe40000000200 */
[----:B------:R-:W-:Y:S02]  /*0430*/  SGXT R23, R23, 0x8 ;  /* 0x000000081717781a */ /* 0x000fe40000000200 */
[----:B------:R-:W-:Y:S02]  /*0440*/  SGXT R24, R24, 0x8 ;  /* 0x000000081818781a */ /* 0x000fe40000000200 */
[----:B------:R-:W-:-:S02]  /*0450*/  ISETP.GT.AND P1, PT, R10, RZ, PT ;  /* 0x000000ff0a00720c */ /* 0x000fc40003f24270 */
[C---:B----4-:R-:W-:Y:S02]  /*0460*/  PRMT R10, R20.reuse, 0x7770, RZ ;  /* 0x00007770140a7816 */ /* 0x050fe400000000ff */
[C---:B------:R-:W-:Y:S02]  /*0470*/  PRMT R18, R20.reuse, 0x7771, RZ ;  /* 0x0000777114127816 */ /* 0x040fe400000000ff */
[----:B------:R-:W-:Y:S02]  /*0480*/  PRMT R19, R20, 0x7773, RZ ;  /* 0x0000777314137816 */ /* 0x000fe400000000ff */
[----:B------:R-:W-:Y:S02]  /*0490*/  ISETP.GT.AND P2, PT, R22, RZ, PT ;  /* 0x000000ff1600720c */ /* 0x000fe40003f44270 */
[----:B------:R-:W-:Y:S02]  /*04a0*/  ISETP.GT.AND P3, PT, R23, RZ, PT ;  /* 0x000000ff1700720c */ /* 0x000fe40003f64270 */
[----:B------:R-:W-:-:S02]  /*04b0*/  ISETP.GT.AND P4, PT, R24, RZ, PT ;  /* 0x000000ff1800720c */ /* 0x000fc40003f84270 */
[----:B------:R-:W-:Y:S02]  /*04c0*/  PRMT R20, R20, 0x7772, RZ ;  /* 0x0000777214147816 */ /* 0x000fe400000000ff */
[----:B------:R-:W-:Y:S02]  /*04d0*/  SEL R10, R10, RZ, P1 ;  /* 0x000000ff0a0a7207 */ /* 0x000fe40000800000 */
[----:B------:R-:W-:Y:S02]  /*04e0*/  SEL R18, R18, RZ, P2 ;  /* 0x000000ff12127207 */ /* 0x000fe40001000000 */
[----:B------:R-:W-:Y:S02]  /*04f0*/  SEL R19, R19, RZ, P4 ;  /* 0x000000ff13137207 */ /* 0x000fe40002000000 */
[----:B------:R-:W-:Y:S02]  /*0500*/  SEL R20, R20, RZ, P3 ;  /* 0x000000ff14147207 */ /* 0x000fe40001800000 */
[----:B------:R-:W-:-:S02]  /*0510*/  LOP3.LUT R21, R10, 0xffff, RZ, 0xc0, !PT ;  /* 0x0000ffff0a157812 */ /* 0x000fc400078ec0ff */
[----:B------:R-:W-:Y:S02]  /*0520*/  LOP3.LUT R18, R18, 0xffff, RZ, 0xc0, !PT ;  /* 0x0000ffff12127812 */ /* 0x000fe400078ec0ff */
[----:B------:R-:W-:Y:S02]  /*0530*/  LOP3.LUT R19, R19, 0xffff, RZ, 0xc0, !PT ;  /* 0x0000ffff13137812 */ /* 0x000fe400078ec0ff */
[----:B------:R-:W-:Y:S02]  /*0540*/  LOP3.LUT R20, R20, 0xffff, RZ, 0xc0, !PT ;  /* 0x0000ffff14147812 */ /* 0x000fe400078ec0ff */
[----:B------:R-:W-:Y:S02]  /*0550*/  PRMT R21, R21, 0x3340, R18 ;  /* 0x0000334015157816 */ /* 0x000fe40000000012 */
[----:B------:R-:W-:Y:S01]  /*0560*/  PRMT R20, R20, 0x3340, R19 ;  /* 0x0000334014147816 */ /* 0x000fe20000000013 */
[----:B0-----:R-:W-:Y:S01]  /*0570*/  IMAD.WIDE R18, R11, 0x4, R14 ;  /* 0x000000040b127825 */ /* 0x001fe200078e020e */
[----:B------:R-:W-:-:S02]  /*0580*/  ISETP.NE.AND P1, PT, R8, RZ, PT ;  /* 0x000000ff0800720c */ /* 0x000fc40003f25270 */
[----:B------:R-:W-:Y:S01]  /*0590*/  PRMT R21, R21, 0x5410, R20 ;  /* 0x0000541015157816 */ /* 0x000fe20000000014 */
[----:B------:R-:W-:-:S04]  /*05a0*/  IMAD.IADD R11, R9, 0x1, R11 ;  /* 0x00000001090b7824 */ /* 0x000fc800078e020b */
[----:B------:R4:W-:Y:S06]  /*05b0*/  STG.E desc[UR16][R18.64], R21 ;  /* 0x0000001512007986 */ /* 0x0009ec000c101910 */
[----:B------:R-:W-:Y:S05]  /*05c0*/  @P1 BRA `(.L_x_4) ;  /* 0xfffffffc00701947 */ /* 0x000fea000383ffff */
.L_x_3:
[----:B------:R-:W-:Y:S05]  /*05d0*/  BSYNC.RECONVERGENT B1 ;  /* 0x0000000000017941 */ /* 0x000fea0003800200 */
.L_x_2:
[----:B------:R-:W-:Y:S05]  /*05e0*/  @!P0 BRA `(.L_x_1) ;  /* 0x00000008000c8947 */ /* 0x000fea0003800000 */
.L_x_5:
[----:B0-----:R-:W-:-:S05]  /*05f0*/  IMAD.WIDE R14, R11, 0x4, R6 ;  /* 0x000000040b0e7825 */ /* 0x001fca00078e0206 */
[----:B------:R0:W3:Y:S01]  /*0600*/  LDG.E R10, desc[UR16][R14.64] ;  /* 0x000000100e0a7981 */ /* 0x0000e2000c1e1900 */
[----:B--2---:R-:W-:-:S05]  /*0610*/  IMAD.WIDE R12, R11, 0x4, R4 ;  /* 0x000000040b0c7825 */ /* 0x004fca00078e0204 */
[----:B------:R1:W2:Y:S01]  /*0620*/  LDG.E R8, desc[UR16][R12.64] ;  /* 0x000000100c087981 */ /* 0x0002a2000c1e1900 */
[----:B0-----:R-:W-:-:S04]  /*0630*/  IMAD.WIDE R14, R9, 0x4, R14 ;  /* 0x00000004090e7825 */ /* 0x001fc800078e020e */
[----:B-1----:R-:W-:Y:S01]  /*0640*/  IMAD.WIDE R12, R9, 0x4, R12 ;  /* 0x00000004090c7825 */ /* 0x002fe200078e020c */
[--C-:B---3--:R-:W-:Y:S02]  /*0650*/  SHF.R.S32.HI R16, RZ, 0x8, R10.reuse ;  /* 0x00000008ff107819 */ /* 0x108fe4000001140a */
[--C-:B------:R-:W-:Y:S02]  /*0660*/  SHF.R.S32.HI R17, RZ, 0x10, R10.reuse ;  /* 0x00000010ff117819 */ /* 0x100fe4000001140a */
[----:B----4-:R-:W-:Y:S02]  /*0670*/  SHF.R.S32.HI R18, RZ, 0x18, R10 ;  /* 0x00000018ff127819 */ /* 0x010fe4000001140a */
[----:B------:R-:W-:Y:S02]  /*0680*/  SGXT R10, R10, 0x8 ;  /* 0x000000080a0a781a */ /* 0x000fe40000000200 */
[----:B------:R-:W-:Y:S02]  /*0690*/  SGXT R16, R16, 0x8 ;  /* 0x000000081010781a */ /* 0x000fe40000000200 */
[----:B------:R-:W-:-:S02]  /*06a0*/  SGXT R17, R17, 0x8 ;  /* 0x000000081111781a */ /* 0x000fc40000000200 */
[----:B------:R-:W-:Y:S02]  /*06b0*/  SGXT R18, R18, 0x8 ;  /* 0x000000081212781a */ /* 0x000fe40000000200 */
[----:B------:R-:W-:Y:S02]  /*06c0*/  ISETP.GT.AND P0, PT, R10, RZ, PT ;  /* 0x000000ff0a00720c */ /* 0x000fe40003f04270 */
[----:B------:R-:W-:Y:S02]  /*06d0*/  ISETP.GT.AND P1, PT, R16, RZ, PT ;  /* 0x000000ff1000720c */ /* 0x000fe40003f24270 */
[----:B------:R-:W-:Y:S02]  /*06e0*/  ISETP.GT.AND P2, PT, R17, RZ, PT ;  /* 0x000000ff1100720c */ /* 0x000fe40003f44270 */
[C---:B--2---:R-:W-:Y:S02]  /*06f0*/  PRMT R10, R8.reuse, 0x7770, RZ ;  /* 0x00007770080a7816 */ /* 0x044fe400000000ff */
[----:B------:R-:W-:-:S02]  /*0700*/  PRMT R16, R8, 0x7771, RZ ;  /* 0x0000777108107816 */ /* 0x000fc400000000ff */
[----:B------:R-:W-:Y:S02]  /*0710*/  PRMT R17, R8, 0x7773, RZ ;  /* 0x0000777308117816 */ /* 0x000fe400000000ff */
[----:B------:R-:W-:Y:S02]  /*0720*/  ISETP.GT.AND P3, PT, R18, RZ, PT ;  /* 0x000000ff1200720c */ /* 0x000fe40003f64270 */
[----:B------:R-:W-:Y:S02]  /*0730*/  PRMT R8, R8, 0x7772, RZ ;  /* 0x0000777208087816 */ /* 0x000fe400000000ff */
[----:B------:R-:W-:Y:S02]  /*0740*/  SEL R10, R10, RZ, P0 ;  /* 0x000000ff0a0a7207 */ /* 0x000fe40000000000 */
[----:B------:R-:W-:Y:S02]  /*0750*/  SEL R16, R16, RZ, P1 ;  /* 0x000000ff10107207 */ /* 0x000fe40000800000 */
[----:B------:R-:W-:-:S02]  /*0760*/  SEL R17, R17, RZ, P3 ;  /* 0x000000ff11117207 */ /* 0x000fc40001800000 */
[----:B------:R-:W-:Y:S02]  /*0770*/  SEL R8, R8, RZ, P2 ;  /* 0x000000ff08087207 */ /* 0x000fe40001000000 */
[----:B------:R-:W-:Y:S02]  /*0780*/  LOP3.LUT R19, R10, 0xffff, RZ, 0xc0, !PT ;  /* 0x0000ffff0a137812 */ /* 0x000fe400078ec0ff */
[----:B------:R-:W-:Y:S02]  /*0790*/  LOP3.LUT R16, R16, 0xffff, RZ, 0xc0, !PT ;  /* 0x0000ffff10107812 */ /* 0x000fe400078ec0ff */
[----:B------:R-:W-:Y:S02]  /*07a0*/  LOP3.LUT R17, R17, 0xffff, RZ, 0xc0, !PT ;  /* 0x0000ffff11117812 */ /* 0x000fe400078ec0ff */
[----:B------:R-:W-:Y:S02]  /*07b0*/  LOP3.LUT R8, R8, 0xffff, RZ, 0xc0, !PT ;  /* 0x0000ffff08087812 */ /* 0x000fe400078ec0ff */
[----:B------:R-:W-:-:S02]  /*07c0*/  PRMT R19, R19, 0x3340, R16 ;  /* 0x0000334013137816 */ /* 0x000fc40000000010 */
[----:B------:R-:W-:Y:S01]  /*07d0*/  PRMT R8, R8, 0x3340, R17 ;  /* 0x0000334008087816 */ /* 0x000fe20000000011 */
[----:B------:R-:W-:-:S03]  /*07e0*/  IMAD.WIDE R16, R11, 0x4, R2 ;  /* 0x000000040b107825 */ /* 0x000fc600078e0202 */
[----:B------:R-:W-:-:S05]  /*07f0*/  PRMT R19, R19, 0x5410, R8 ;  /* 0x0000541013137816 */ /* 0x000fca0000000008 */
[----:B------:R0:W-:Y:S04]  /*0800*/  STG.E desc[UR16][R16.64], R19 ;  /* 0x0000001310007986 */ /* 0x0001e8000c101910 */
[----:B------:R1:W2:Y:S04]  /*0810*/  LDG.E R10, desc[UR16][R14.64] ;  /* 0x000000100e0a7981 */ /* 0x0002a8000c1e1900 */
[----:B------:R3:W4:Y:S01]  /*0820*/  LDG.E R8, desc[UR16][R12.64] ;  /* 0x000000100c087981 */ /* 0x000722000c1e1900 */
[----:B0-----:R-:W-:-:S04]  /*0830*/  IMAD.WIDE R16, R9, 0x4, R16 ;  /* 0x0000000409107825 */ /* 0x001fc800078e0210 */
[----:B-1----:R-:W-:-:S04]  /*0840*/  IMAD.WIDE R14, R9, 0x4, R14 ;  /* 0x00000004090e7825 */ /* 0x002fc800078e020e */
[----:B---3--:R-:W-:Y:S01]  /*0850*/  IMAD.WIDE R12, R9, 0x4, R12 ;  /* 0x00000004090c7825 */ /* 0x008fe200078e020c */
[--C-:B--2---:R-:W-:Y:S02]  /*0860*/  SHF.R.S32.HI R18, RZ, 0x8, R10.reuse ;  /* 0x00000008ff127819 */ /* 0x104fe4000001140a */
[--C-:B------:R-:W-:Y:S02]  /*0870*/  SHF.R.S32.HI R21, RZ, 0x18, R10.reuse ;  /* 0x00000018ff157819 */ /* 0x100fe4000001140a */
[----:B------:R-:W-:Y:S02]  /*0880*/  SHF.R.S32.HI R20, RZ, 0x10, R10 ;  /* 0x00000010ff147819 */ /* 0x000fe4000001140a */
[----:B------:R-:W-:Y:S02]  /*0890*/  SGXT R10, R10, 0x8 ;  /* 0x000000080a0a781a */ /* 0x000fe40000000200 */
[----:B------:R-:W-:Y:S02]  /*08a0*/  SGXT R18, R18, 0x8 ;  /* 0x000000081212781a */ /* 0x000fe40000000200 */
[----:B------:R-:W-:-:S02]  /*08b0*/  SGXT R21, R21, 0x8 ;  /* 0x000000081515781a */ /* 0x000fc40000000200 */
[----:B------:R-:W-:Y:S02]  /*08c0*/  SGXT R20, R20, 0x8 ;  /* 0x000000081414781a */ /* 0x000fe40000000200 */
[----:B------:R-:W-:Y:S02]  /*08d0*/  ISETP.GT.AND P0, PT, R10, RZ, PT ;  /* 0x000000ff0a00720c */ /* 0x000fe40003f04270 */
[----:B------:R-:W-:Y:S02]  /*08e0*/  ISETP.GT.AND P1, PT, R18, RZ, PT ;  /* 0x000000ff1200720c */ /* 0x000fe40003f24270 */
[C---:B----4-:R-:W-:Y:S02]  /*08f0*/  PRMT R10, R8.reuse, 0x7770, RZ ;  /* 0x00007770080a7816 */ /* 0x050fe400000000ff */
[C---:B------:R-:W-:Y:S02]  /*0900*/  PRMT R18, R8.reuse, 0x7771, RZ ;  /* 0x0000777108127816 */ /* 0x040fe400000000ff */
[----:B------:R-:W-:-:S02]  /*0910*/  PRMT R19, R8, 0x7773, RZ ;  /* 0x0000777308137816 */ /* 0x000fc400000000ff */
[----:B------:R-:W-:Y:S02]  /*0920*/  ISETP.GT.AND P3, PT, R21, RZ, PT ;  /* 0x000000ff1500720c */ /* 0x000fe40003f64270 */
        /* <DEDUP_REMOVED lines=11> */
[----:B------:R-:W-:-:S04]  /*09e0*/  PRMT R8, R8, 0x3340, R19 ;  /* 0x0000334008087816 */ /* 0x000fc80000000013 */
        /* <DEDUP_REMOVED lines=16> */
[----:B------:R-:W-:Y:S02]  /*0af0*/  ISETP.GT.AND P2, PT, R19, RZ, PT ;  /* 0x000000ff1300720c */ /* 0x000fe40003f44270 */
[C---:B----4-:R-:W-:Y:S02]  /*0b00*/  PRMT R10, R8.reuse, 0x7770, RZ ;  /* 0x00007770080a7816 */ /* 0x050fe400000000ff */
        /* <DEDUP_REMOVED lines=16> */
[----:B------:R-:W2:Y:S04]  /*0c10*/  LDG.E R14, desc[UR16][R14.64] ;  /* 0x000000100e0e7981 */ /* 0x000ea8000c1e1900 */
[----:B------:R-:W3:Y:S01]  /*0c20*/  LDG.E R12, desc[UR16][R12.64] ;  /* 0x000000100c0c7981 */ /* 0x000ee2000c1e1900 */
[C---:B------:R-:W-:Y:S02]  /*0c30*/  IMAD R11, R9.reuse, 0x4, R11 ;  /* 0x00000004090b7824 */ /* 0x040fe400078e020b */
[----:B0-----:R-:W-:Y:S01]  /*0c40*/  IMAD.WIDE R16, R9, 0x4, R16 ;  /* 0x0000000409107825 */ /* 0x001fe200078e0210 */
[----:B--2---:R-:W-:-:S02]  /*0c50*/  SHF.R.S32.HI R10, RZ, 0x8, R14 ;  /* 0x00000008ff0a7819 */ /* 0x004fc4000001140e */
[--C-:B------:R-:W-:Y:S02]  /*0c60*/  SHF.R.S32.HI R19, RZ, 0x18, R14.reuse ;  /* 0x00000018ff137819 */ /* 0x100fe4000001140e */
[----:B------:R-:W-:Y:S02]  /*0c70*/  SHF.R.S32.HI R18, RZ, 0x10, R14 ;  /* 0x00000010ff127819 */ /* 0x000fe4000001140e */
[----:B------:R-:W-:Y:S02]  /*0c80*/  SGXT R8, R14, 0x8 ;  /* 0x000000080e08781a */ /* 0x000fe40000000200 */
[----:B------:R-:W-:Y:S02]  /*0c90*/  SGXT R10, R10, 0x8 ;  /* 0x000000080a0a781a */ /* 0x000fe40000000200 */
[----:B------:R-:W-:Y:S02]  /*0ca0*/  SGXT R19, R19, 0x8 ;  /* 0x000000081313781a */ /* 0x000fe40000000200 */
[----:B------:R-:W-:-:S02]  /*0cb0*/  SGXT R18, R18, 0x8 ;  /* 0x000000081212781a */ /* 0x000fc40000000200 */
[----:B------:R-:W-:Y:S02]  /*0cc0*/  ISETP.GT.AND P0, PT, R8, RZ, PT ;  /* 0x000000ff0800720c */ /* 0x000fe40003f04270 */
[----:B------:R-:W-:Y:S02]  /*0cd0*/  ISETP.GT.AND P1, PT, R10, RZ, PT ;  /* 0x000000ff0a00720c */ /* 0x000fe40003f24270 */
[C---:B---3--:R-:W-:Y:S02]  /*0ce0*/  PRMT R8, R12.reuse, 0x7770, RZ ;  /* 0x000077700c087816 */ /* 0x048fe400000000ff */
[C---:B------:R-:W-:Y:S02]  /*0cf0*/  PRMT R13, R12.reuse, 0x7773, RZ ;  /* 0x000077730c0d7816 */ /* 0x040fe400000000ff */
[----:B------:R-:W-:Y:S02]  /*0d00*/  PRMT R10, R12, 0x7772, RZ ;  /* 0x000077720c0a7816 */ /* 0x000fe400000000ff */
[----:B------:R-:W-:-:S02]  /*0d10*/  ISETP.GT.AND P3, PT, R19, RZ, PT ;  /* 0x000000ff1300720c */ /* 0x000fc40003f64270 */
[----:B------:R-:W-:Y:S02]  /*0d20*/  ISETP.GT.AND P2, PT, R18, RZ, PT ;  /* 0x000000ff1200720c */ /* 0x000fe40003f44270 */
[----:B------:R-:W-:Y:S02]  /*0d30*/  PRMT R12, R12, 0x7771, RZ ;  /* 0x000077710c0c7816 */ /* 0x000fe400000000ff */
[----:B------:R-:W-:Y:S02]  /*0d40*/  SEL R8, R8, RZ, P0 ;  /* 0x000000ff08087207 */ /* 0x000fe40000000000 */
[----:B------:R-:W-:Y:S02]  /*0d50*/  SEL R13, R13, RZ, P3 ;  /* 0x000000ff0d0d7207 */ /* 0x000fe40001800000 */
[----:B------:R-:W-:Y:S02]  /*0d60*/  SEL R10, R10, RZ, P2 ;  /* 0x000000ff0a0a7207 */ /* 0x000fe40001000000 */
[----:B------:R-:W-:-:S02]  /*0d70*/  SEL R12, R12, RZ, P1 ;  /* 0x000000ff0c0c7207 */ /* 0x000fc40000800000 */
[----:B------:R-:W-:Y:S02]  /*0d80*/  LOP3.LUT R15, R8, 0xffff, RZ, 0xc0, !PT ;  /* 0x0000ffff080f7812 */ /* 0x000fe400078ec0ff */
[----:B------:R-:W-:Y:S02]  /*0d90*/  LOP3.LUT R13, R13, 0xffff, RZ, 0xc0, !PT ;  /* 0x0000ffff0d0d7812 */ /* 0x000fe400078ec0ff */
[----:B------:R-:W-:Y:S02]  /*0da0*/  LOP3.LUT R10, R10, 0xffff, RZ, 0xc0, !PT ;  /* 0x0000ffff0a0a7812 */ /* 0x000fe400078ec0ff */
[----:B------:R-:W-:Y:S02]  /*0db0*/  LOP3.LUT R12, R12, 0xffff, RZ, 0xc0, !PT ;  /* 0x0000ffff0c0c7812 */ /* 0x000fe400078ec0ff */
[----:B------:R-:W-:Y:S02]  /*0dc0*/  PRMT R10, R10, 0x3340, R13 ;  /* 0x000033400a0a7816 */ /* 0x000fe4000000000d */
[----:B------:R-:W-:-:S02]  /*0dd0*/  PRMT R15, R15, 0x3340, R12 ;  /* 0x000033400f0f7816 */ /* 0x000fc4000000000c */
[----:B------:R-:W-:Y:S02]  /*0de0*/  ISETP.GE.AND P0, PT, R11, UR5, PT ;  /* 0x000000050b007c0c */ /* 0x000fe4000bf06270 */
[----:B------:R-:W-:-:S05]  /*0df0*/  PRMT R15, R15, 0x5410, R10 ;  /* 0x000054100f0f7816 */ /* 0x000fca000000000a */
[----:B------:R0:W-:Y:S06]  /*0e00*/  STG.E desc[UR16][R16.64], R15 ;  /* 0x0000000f10007986 */ /* 0x0001ec000c101910 */
[----:B------:R-:W-:Y:S05]  /*0e10*/  @!P0 BRA `(.L_x_5) ;  /* 0xfffffff400f48947 */ /* 0x000fea000383ffff */
.L_x_1:
[----:B------:R-:W-:Y:S05]  /*0e20*/  BSYNC.RECONVERGENT B0 ;  /* 0x0000000000007941 */ /* 0x000fea0003800200 */
.L_x_0:
[----:B------:R-:W-:-:S04]  /*0e30*/  ISETP.NE.AND P0, PT, RZ, UR4, PT ;  /* 0x00000004ff007c0c */ /* 0x000fc8000bf05270 */
[----:B------:R-:W-:-:S13]  /*0e40*/  ISETP.NE.OR P0, PT, R0, RZ, !P0 ;  /* 0x000000ff0000720c */ /* 0x000fda0004705670 */
[----:B------:R-:W-:Y:S05]  /*0e50*/  @P0 EXIT ;  /* 0x000000000000094d */ /* 0x000fea0003800000 */
[----:B------:R-:W-:Y:S02]  /*0e60*/  UISETP.GT.AND UP0, UPT, UR4, -0x1, UPT ;  /* 0xffffffff0400788c */ /* 0x000fe4000bf04270 */
[----:B------:R-:W-:Y:S02]  /*0e70*/  ULOP3.LUT UR19, UR4, 0xf, URZ, 0xc0, !UPT ;  /* 0x0000000f04137892 */ /* 0x000fe4000f8ec0ff */
[----:B------:R-:W-:-:S05]  /*0e80*/  UMOV UR5, UR4 ;  /* 0x0000000400057c82 */ /* 0x000fca0008000000 */
[----:B------:R-:W-:Y:S05]  /*0e90*/  BRA.U UP0, `(.L_x_6) ;  /* 0x0000000500b87547 */ /* 0x000fea000b800000 */
[----:B------:R-:W1:Y:S01]  /*0ea0*/  LDCU.128 UR12, c[0x0][0x380] ;  /* 0x00007000ff0c77ac */ /* 0x000e620008000c00 */
[----:B------:R-:W3:Y:S01]  /*0eb0*/  LDCU.64 UR6, c[0x0][0x398] ;  /* 0x00007300ff0677ac */ /* 0x000ee20008000a00 */
[----:B------:R-:W-:Y:S02]  /*0ec0*/  UIADD3 UR8, UP2, UPT, UR18, 0x7, URZ ;  /* 0x0000000712087890 */ /* 0x000fe4000ff5e0ff */
[----:B------:R-:W-:Y:S02]  /*0ed0*/  ULOP3.LUT UR5, UR4, 0xfffffff0, URZ, 0xc0, !UPT ;  /* 0xfffffff004057892 */ /* 0x000fe4000f8ec0ff */
[----:B------:R-:W-:Y:S02]  /*0ee0*/  ULEA.HI.X.SX32 UR9, UR18, URZ, 0x1, UP2 ;  /* 0x000000ff12097291 */ /* 0x000fe400090f0eff */
[----:B-1----:R-:W-:Y:S02]  /*0ef0*/  UIADD3 UR12, UP1, UPT, UR8, UR12, URZ ;  /* 0x0000000c080c7290 */ /* 0x002fe4000ff3e0ff */
[----:B------:R-:W-:-:S02]  /*0f00*/  UIADD3 UR10, UP0, UPT, UR8, UR14, URZ ;  /* 0x0000000e080a7290 */ /* 0x000fc4000ff1e0ff */
[----:B---3--:R-:W-:Y:S02]  /*0f10*/  UIADD3 UR8, UP2, UPT, UR8, UR6, URZ ;  /* 0x0000000608087290 */ /* 0x008fe4000ff5e0ff */
[----:B------:R-:W-:Y:S02]  /*0f20*/  UIADD3.X UR13, UPT, UPT, UR9, UR13, URZ, UP1, !UPT ;  /* 0x0000000d090d7290 */ /* 0x000fe40008ffe4ff */
[----:B------:R-:W-:Y:S02]  /*0f30*/  UIADD3.X UR11, UPT, UPT, UR9, UR15, URZ, UP0, !UPT ;  /* 0x0000000f090b7290 */ /* 0x000fe400087fe4ff */
[----:B------:R-:W-:Y:S02]  /*0f40*/  UIADD3 UR6, UPT, UPT, -UR5, URZ, URZ ;  /* 0x000000ff05067290 */ /* 0x000fe4000fffe1ff */
[----:B------:R-:W-:Y:S01]  /*0f50*/  UIADD3.X UR9, UPT, UPT, UR9, UR7, URZ, UP2, !UPT ;  /* 0x0000000709097290 */ /* 0x000fe200097fe4ff */
[----:B------:R-:W-:-:S11]  /*0f60*/  UMOV UR5, UR4 ;  /* 0x0000000400057c82 */ /* 0x000fd60008000000 */
.L_x_7:
[----:B------:R-:W-:Y:S02]  /*0f70*/  USHF.R.S32.HI UR7, URZ, 0x1f, UR5 ;  /* 0x0000001fff077899 */ /* 0x000fe40008011405 */
[----:B------:R-:W-:Y:S02]  /*0f80*/  UIADD3 UR20, UP1, UPT, -UR5, UR10, URZ ;  /* 0x0000000a05147290 */ /* 0x000fe4000ff3e1ff */
[----:B------:R-:W-:Y:S02]  /*0f90*/  UIADD3 UR14, UP0, UPT, -UR5, UR12, URZ ;  /* 0x0000000c050e7290 */ /* 0x000fe4000ff1e1ff */
[----:B------:R-:W-:Y:S02]  /*0fa0*/  UIADD3.X UR21, UPT, UPT, ~UR7, UR11, URZ, UP1, !UPT ;  /* 0x0000000b07157290 */ /* 0x000fe40008ffe5ff */
[----:B------:R-:W-:Y:S01]  /*0fb0*/  UIADD3.X UR15, UPT, UPT, ~UR7, UR13, URZ, UP0, !UPT ;  /* 0x0000000d070f7290 */ /* 0x000fe200087fe5ff */
[----:B------:R-:W-:Y:S02]  /*0fc0*/  IMAD.U32 R6, RZ, RZ, UR20 ;  /* 0x00000014ff067e24 */ /* 0x000fe4000f8e00ff */
[----:B--2---:R-:W-:-:S02]  /*0fd0*/  IMAD.U32 R4, RZ, RZ, UR14 ;  /* 0x0000000eff047e24 */ /* 0x004fc4000f8e00ff */
[----:B------:R-:W-:Y:S02]  /*0fe0*/  IMAD.U32 R7, RZ, RZ, UR21 ;  /* 0x00000015ff077e24 */ /* 0x000fe4000f8e00ff */
[----:B------:R-:W-:-:S03]  /*0ff0*/  IMAD.U32 R5, RZ, RZ, UR15 ;  /* 0x0000000fff057e24 */ /* 0x000fc6000f8e00ff */
[----:B------:R-:W2:Y:S04]  /*1000*/  LDG.E.S8 R2, desc[UR16][R6.64+-0x7] ;  /* 0xfffff91006027981 */ /* 0x000ea8000c1e1300 */
[----:B------:R-:W3:Y:S01]  /*1010*/  LDG.E.U8 R0, desc[UR16][R4.64+-0x7] ;  /* 0xfffff91004007981 */ /* 0x000ee2000c1e1100 */
[----:B------:R-:W-:-:S04]  /*1020*/  UIADD3 UR14, UP0, UPT, -UR5, UR8, URZ ;  /* 0x00000008050e7290 */ /* 0x000fc8000ff1e1ff */
[----:B------:R-:W-:-:S06]  /*1030*/  UIADD3.X UR7, UPT, UPT, ~UR7, UR9, URZ, UP0, !UPT ;  /* 0x0000000907077290 */ /* 0x000fcc00087fe5ff */
[----:B------:R-:W-:Y:S01]  /*1040*/  IMAD.U32 R3, RZ, RZ, UR7 ;  /* 0x00000007ff037e24 */ /* 0x000fe2000f8e00ff */
[----:B--2---:R-:W-:Y:S01]  /*1050*/  ISETP.GT.AND P0, PT, R2, RZ, PT ;  /* 0x000000ff0200720c */ /* 0x004fe20003f04270 */
[----:B------:R-:W-:-:S03]  /*1060*/  IMAD.U32 R2, RZ, RZ, UR14 ;  /* 0x0000000eff027e24 */ /* 0x000fc6000f8e00ff */
[----:B---3--:R-:W-:-:S05]  /*1070*/  SEL R9, R0, RZ, P0 ;  /* 0x000000ff00097207 */ /* 0x008fca0000000000 */
[----:B------:R1:W-:Y:S04]  /*1080*/  STG.E.U8 desc[UR16][R2.64+-0x7], R9 ;  /* 0xfffff90902007986 */ /* 0x0003e8000c101110 */
[----:B------:R-:W2:Y:S04]  /*1090*/  LDG.E.S8 R8, desc[UR16][R6.64+-0x6] ;  /* 0xfffffa1006087981 */ /* 0x000ea8000c1e1300 */
[----:B------:R-:W3:Y:S01]  /*10a0*/  LDG.E.U8 R0, desc[UR16][R4.64+-0x6] ;  /* 0xfffffa1004007981 */ /* 0x000ee2000c1e1100 */
[----:B--2---:R-:W-:-:S04]  /*10b0*/  ISETP.GT.AND P0, PT, R8, RZ, PT ;  /* 0x000000ff0800720c */ /* 0x004fc80003f04270 */
[----:B---3--:R-:W-:-:S05]  /*10c0*/  SEL R11, R0, RZ, P0 ;  /* 0x000000ff000b7207 */ /* 0x008fca0000000000 */
[----:B------:R2:W-:Y:S04]  /*10d0*/  STG.E.U8 desc[UR16][R2.64+-0x6], R11 ;  /* 0xfffffa0b02007986 */ /* 0x0005e8000c101110 */
[----:B------:R-:W3:Y:S04]  /*10e0*/  LDG.E.S8 R8, desc[UR16][R6.64+-0x5] ;  /* 0xfffffb1006087981 */ /* 0x000ee8000c1e1300 */
[----:B------:R-:W5:Y:S01]  /*10f0*/  LDG.E.U8 R0, desc[UR16][R4.64+-0x5] ;  /* 0xfffffb1004007981 */ /* 0x000f62000c1e1100 */
[----:B---3--:R-:W-:-:S04]  /*1100*/  ISETP.GT.AND P0, PT, R8, RZ, PT ;  /* 0x000000ff0800720c */ /* 0x008fc80003f04270 */
[----:B-----5:R-:W-:-:S05]  /*1110*/  SEL R13, R0, RZ, P0 ;  /* 0x000000ff000d7207 */ /* 0x020fca0000000000 */
[----:B------:R3:W-:Y:S04]  /*1120*/  STG.E.U8 desc[UR16][R2.64+-0x5], R13 ;  /* 0xfffffb0d02007986 */ /* 0x0007e8000c101110 */
[----:B------:R-:W5:Y:S04]  /*1130*/  LDG.E.S8 R8, desc[UR16][R6.64+-0x4] ;  /* 0xfffffc1006087981 */ /* 0x000f68000c1e1300 */
[----:B------:R-:W1:Y:S01]  /*1140*/  LDG.E.U8 R0, desc[UR16][R4.64+-0x4] ;  /* 0xfffffc1004007981 */ /* 0x000e62000c1e1100 */
[----:B-----5:R-:W-:-:S04]  /*1150*/  ISETP.GT.AND P0, PT, R8, RZ, PT ;  /* 0x000000ff0800720c */ /* 0x020fc80003f04270 */
[----:B-1----:R-:W-:-:S05]  /*1160*/  SEL R9, R0, RZ, P0 ;  /* 0x000000ff00097207 */ /* 0x002fca0000000000 */
[----:B------:R1:W-:Y:S04]  /*1170*/  STG.E.U8 desc[UR16][R2.64+-0x4], R9 ;  /* 0xfffffc0902007986 */ /* 0x0003e8000c101110 */
[----:B------:R-:W5:Y:S04]  /*1180*/  LDG.E.S8 R8, desc[UR16][R6.64+-0x3] ;  /* 0xfffffd1006087981 */ /* 0x000f68000c1e1300 */
[----:B------:R-:W2:Y:S01]  /*1190*/  LDG.E.U8 R0, desc[UR16][R4.64+-0x3] ;  /* 0xfffffd1004007981 */ /* 0x000ea2000c1e1100 */
[----:B-----5:R-:W-:-:S04]  /*11a0*/  ISETP.GT.AND P0, PT, R8, RZ, PT ;  /* 0x000000ff0800720c */ /* 0x020fc80003f04270 */
[----:B--2---:R-:W-:-:S05]  /*11b0*/  SEL R11, R0, RZ, P0 ;  /* 0x000000ff000b7207 */ /* 0x004fca0000000000 */
[----:B------:R2:W-:Y:S04]  /*11c0*/  STG.E.U8 desc[UR16][R2.64+-0x3], R11 ;  /* 0xfffffd0b02007986 */ /* 0x0005e8000c101110 */
[----:B------:R-:W5:Y:S04]  /*11d0*/  LDG.E.S8 R8, desc[UR16][R6.64+-0x2] ;  /* 0xfffffe1006087981 */ /* 0x000f68000c1e1300 */
[----:B------:R-:W3:Y:S01]  /*11e0*/  LDG.E.U8 R0, desc[UR16][R4.64+-0x2] ;  /* 0xfffffe1004007981 */ /* 0x000ee2000c1e1100 */
[----:B-----5:R-:W-:-:S04]  /*11f0*/  ISETP.GT.AND P0, PT, R8, RZ, PT ;  /* 0x000000ff0800720c */ /* 0x020fc80003f04270 */
[----:B---3--:R-:W-:-:S05]  /*1200*/  SEL R13, R0, RZ, P0 ;  /* 0x000000ff000d7207 */ /* 0x008fca0000000000 */
        /* <DEDUP_REMOVED lines=46> */
[----:B------:R-:W3:Y:S04]  /*14f0*/  LDG.E.S8 R8, desc[UR16][R6.64+0x8] ;  /* 0x0000081006087981 */ /* 0x000ee8000c1e1300 */
[----:B------:R-:W1:Y:S01]  /*1500*/  LDG.E.U8 R0, desc[UR16][R4.64+0x8] ;  /* 0x0000081004007981 */ /* 0x000e62000c1e1100 */
[----:B------:R-:W-:Y:S02]  /*1510*/  UIADD3 UR6, UPT, UPT, UR6, 0x10, URZ ;  /* 0x0000001006067890 */ /* 0x000fe4000fffe0ff */
[----:B------:R-:W-:-:S02]  /*1520*/  UIADD3 UR5, UPT, UPT, UR5, -0x10, URZ ;  /* 0xfffffff005057890 */ /* 0x000fc4000fffe0ff */
[----:B------:R-:W-:Y:S01]  /*1530*/  UISETP.NE.AND UP0, UPT, UR6, URZ, UPT ;  /* 0x000000ff0600728c */ /* 0x000fe2000bf05270 */
[----:B---3--:R-:W-:-:S04]  /*1540*/  ISETP.GT.AND P0, PT, R8, RZ, PT ;  /* 0x000000ff0800720c */ /* 0x008fc80003f04270 */
[----:B-1----:R-:W-:-:S05]  /*1550*/  SEL R9, R0, RZ, P0 ;  /* 0x000000ff00097207 */ /* 0x002fca0000000000 */
[----:B------:R2:W-:Y:S01]  /*1560*/  STG.E.U8 desc[UR16][R2.64+0x8], R9 ;  /* 0x0000080902007986 */ /* 0x0005e2000c101110 */
[----:B------:R-:W-:Y:S05]  /*1570*/  BRA.U UP0, `(.L_x_7) ;  /* 0xfffffff9007c7547 */ /* 0x000fea000b83ffff */
.L_x_6:
[----:B------:R-:W-:-:S13]  /*1580*/  ISETP.NE.AND P0, PT, RZ, UR19, PT ;  /* 0x00000013ff007c0c */ /* 0x000fda000bf05270 */
[----:B------:R-:W-:Y:S05]  /*1590*/  @!P0 EXIT ;  /* 0x000000000000894d */ /* 0x000fea0003800000 */
[----:B------:R-:W-:Y:S02]  /*15a0*/  UISETP.GE.U32.AND UP0, UPT, UR19, 0x8, UPT ;  /* 0x000000081300788c */ /* 0x000fe4000bf06070 */
[----:B------:R-:W-:-:S07]  /*15b0*/  ULOP3.LUT UR12, UR4, 0x7, URZ, 0xc0, !UPT ;  /* 0x00000007040c7892 */ /* 0x000fce000f8ec0ff */
[----:B------:R-:W-:Y:S05]  /*15c0*/  BRA.U !UP0, `(.L_x_8) ;  /* 0x0000000108e47547 */ /* 0x000fea000b800000 */
[----:B------:R-:W1:Y:S01]  /*15d0*/  LDCU.128 UR8, c[0x0][0x380] ;  /* 0x00007000ff0877ac */ /* 0x000e620008000c00 */
[----:B------:R-:W-:-:S04]  /*15e0*/  UIADD3 UR6, UPT, UPT, -UR5, UR18, URZ ;  /* 0x0000001205067290 */ /* 0x000fc8000fffe1ff */
[----:B------:R-:W-:Y:S02]  /*15f0*/  USHF.R.S32.HI UR7, URZ, 0x1f, UR6 ;  /* 0x0000001fff077899 */ /* 0x000fe40008011406 */
[----:B-1----:R-:W-:Y:S02]  /*1600*/  UIADD3 UR10, UP1, UPT, UR6, UR10, URZ ;  /* 0x0000000a060a7290 */ /* 0x002fe4000ff3e0ff */
[----:B------:R-:W-:Y:S02]  /*1610*/  UIADD3 UR8, UP0, UPT, UR6, UR8, URZ ;  /* 0x0000000806087290 */ /* 0x000fe4000ff1e0ff */
[----:B------:R-:W-:Y:S02]  /*1620*/  UIADD3.X UR11, UPT, UPT, UR7, UR11, URZ, UP1, !UPT ;  /* 0x0000000b070b7290 */ /* 0x000fe40008ffe4ff */
[----:B------:R-:W-:Y:S01]  /*1630*/  UIADD3.X UR9, UPT, UPT, UR7, UR9, URZ, UP0, !UPT ;  /* 0x0000000907097290 */ /* 0x000fe200087fe4ff */
[----:B------:R-:W-:Y:S02]  /*1640*/  IMAD.U32 R6, RZ, RZ, UR10 ;  /* 0x0000000aff067e24 */ /* 0x000fe4000f8e00ff */
[----:B--2---:R-:W-:-:S02]  /*1650*/  IMAD.U32 R4, RZ, RZ, UR8 ;  /* 0x00000008ff047e24 */ /* 0x004fc4000f8e00ff */
[----:B------:R-:W-:Y:S02]  /*1660*/  IMAD.U32 R7, RZ, RZ, UR11 ;  /* 0x0000000bff077e24 */ /* 0x000fe4000f8e00ff */
[----:B------:R-:W-:-:S03]  /*1670*/  IMAD.U32 R5, RZ, RZ, UR9 ;  /* 0x00000009ff057e24 */ /* 0x000fc6000f8e00ff */
[----:B------:R-:W2:Y:S01]  /*1680*/  LDG.E.S8 R2, desc[UR16][R6.64] ;  /* 0x0000001006027981 */ /* 0x000ea2000c1e1300 */
[----:B------:R-:W1:Y:S03]  /*1690*/  LDCU.64 UR8, c[0x0][0x398] ;  /* 0x00007300ff0877ac */ /* 0x000e660008000a00 */
[----:B------:R-:W3:Y:S01]  /*16a0*/  LDG.E.U8 R0, desc[UR16][R4.64] ;  /* 0x0000001004007981 */ /* 0x000ee2000c1e1100 */
[----:B-1----:R-:W-:-:S04]  /*16b0*/  UIADD3 UR6, UP0, UPT, UR6, UR8, URZ ;  /* 0x0000000806067290 */ /* 0x002fc8000ff1e0ff */
[----:B------:R-:W-:-:S06]  /*16c0*/  UIADD3.X UR7, UPT, UPT, UR7, UR9, URZ, UP0, !UPT ;  /* 0x0000000907077290 */ /* 0x000fcc00087fe4ff */
        /* <DEDUP_REMOVED lines=37> */
[----:B------:R-:W-:Y:S01]  /*1920*/  UIADD3 UR5, UPT, UPT, UR5, -0x8, URZ ;  /* 0xfffffff805057890 */ /* 0x000fe2000fffe0ff */
[----:B-----5:R-:W-:-:S04]  /*1930*/  ISETP.GT.AND P0, PT, R8, RZ, PT ;  /* 0x000000ff0800720c */ /* 0x020fc80003f04270 */
[----:B--2---:R-:W-:-:S05]  /*1940*/  SEL R11, R0, RZ, P0 ;  /* 0x000000ff000b7207 */ /* 0x004fca0000000000 */
[----:B------:R3:W-:Y:S04]  /*1950*/  STG.E.U8 desc[UR16][R2.64+0x7], R11 ;  /* 0x0000070b02007986 */ /* 0x0007e8000c101110 */
.L_x_8:
        /* <DEDUP_REMOVED lines=12> */
[----:B--2---:R-:W-:Y:S02]  /*1a20*/  IMAD.U32 R4, RZ, RZ, UR10 ;  /* 0x0000000aff047e24 */ /* 0x004fe4000f8e00ff */
[----:B---3--:R-:W-:-:S02]  /*1a30*/  IMAD.U32 R2, RZ, RZ, UR8 ;  /* 0x00000008ff027e24 */ /* 0x008fc4000f8e00ff */
        /* <DEDUP_REMOVED lines=22> */
[----:B------:R-:W3:Y:S04]  /*1ba0*/  LDG.E.S8 R8, desc[UR16][R4.64+0x3] ;  /* 0x0000031004087981 */ /* 0x000ee8000c1e1300 */
[----:B------:R-:W1:Y:S01]  /*1bb0*/  LDG.E.U8 R0, desc[UR16][R2.64+0x3] ;  /* 0x0000031002007981 */ /* 0x000e62000c1e1100 */
[----:B------:R-:W-:Y:S01]  /*1bc0*/  UIADD3 UR5, UPT, UPT, UR5, -0x4, URZ ;  /* 0xfffffffc05057890 */ /* 0x000fe2000fffe0ff */
[----:B---3--:R-:W-:-:S04]  /*1bd0*/  ISETP.GT.AND P0, PT, R8, RZ, PT ;  /* 0x000000ff0800720c */ /* 0x008fc80003f04270 */
[----:B-1----:R-:W-:-:S05]  /*1be0*/  SEL R9, R0, RZ, P0 ;  /* 0x000000ff00097207 */ /* 0x002fca0000000000 */
[----:B------:R2:W-:Y:S04]  /*1bf0*/  STG.E.U8 desc[UR16][R6.64+0x3], R9 ;  /* 0x0000030906007986 */ /* 0x0005e8000c101110 */
.L_x_9:
[----:B------:R-:W-:-:S13]  /*1c00*/  ISETP.NE.AND P0, PT, RZ, UR4, PT ;  /* 0x00000004ff007c0c */ /* 0x000fda000bf05270 */
[----:B------:R-:W-:Y:S05]  /*1c10*/  @!P0 EXIT ;  /* 0x000000000000894d */ /* 0x000fea0003800000 */
[----:B------:R-:W1:Y:S01]  /*1c20*/  LDCU.128 UR20, c[0x0][0x380] ;  /* 0x00007000ff1477ac */ /* 0x000e620008000c00 */
[----:B------:R-:W5:Y:S01]  /*1c30*/  LDCU.64 UR14, c[0x0][0x398] ;  /* 0x00007300ff0e77ac */ /* 0x000f620008000a00 */
[----:B------:R-:W-:Y:S02]  /*1c40*/  USHF.R.S32.HI UR12, URZ, 0x1f, UR18 ;  /* 0x0000001fff0c7899 */ /* 0x000fe40008011412 */
[----:B------:R-:W-:Y:S02]  /*1c50*/  UIADD3 UR4, UPT, UPT, -UR4, URZ, URZ ;  /* 0x000000ff04047290 */ /* 0x000fe4000fffe1ff */
[----:B-1----:R-:W-:Y:S02]  /*1c60*/  UIADD3 UR9, UP1, UPT, UR18, UR22, URZ ;  /* 0x0000001612097290 */ /* 0x002fe4000ff3e0ff */
[----:B------:R-:W-:Y:S02]  /*1c70*/  UIADD3 UR7, UP2, UPT, UR18, UR20, URZ ;  /* 0x0000001412077290 */ /* 0x000fe4000ff5e0ff */
[----:B-----5:R-:W-:-:S02]  /*1c80*/  UIADD3 UR11, UP0, UPT, UR18, UR14, URZ ;  /* 0x0000000e120b7290 */ /* 0x020fc4000ff1e0ff */
[----:B------:R-:W-:Y:S02]  /*1c90*/  UIADD3.X UR10, UPT, UPT, UR12, UR23, URZ, UP1, !UPT ;  /* 0x000000170c0a7290 */ /* 0x000fe40008ffe4ff */
[----:B------:R-:W-:Y:S02]  /*1ca0*/  UIADD3.X UR8, UPT, UPT, UR12, UR21, URZ, UP2, !UPT ;  /* 0x000000150c087290 */ /* 0x000fe400097fe4ff */
[----:B------:R-:W-:-:S12]  /*1cb0*/  UIADD3.X UR12, UPT, UPT, UR12, UR15, URZ, UP0, !UPT ;  /* 0x0000000f0c0c7290 */ /* 0x000fd800087fe4ff */
.L_x_10:
[----:B------:R-:W-:Y:S02]  /*1cc0*/  USHF.R.S32.HI UR6, URZ, 0x1f, UR5 ;  /* 0x0000001fff067899 */ /* 0x000fe40008011405 */
[----:B------:R-:W-:Y:S02]  /*1cd0*/  UIADD3 UR15, UP0, UPT, -UR5, UR9, URZ ;  /* 0x00000009050f7290 */ /* 0x000fe4000ff1e1ff */
[----:B------:R-:W-:Y:S02]  /*1ce0*/  UIADD3 UR13, UP1, UPT, -UR5, UR7, URZ ;  /* 0x00000007050d7290 */ /* 0x000fe4000ff3e1ff */
[----:B------:R-:W-:Y:S02]  /*1cf0*/  UIADD3.X UR18, UPT, UPT, ~UR6, UR10, URZ, UP0, !UPT ;  /* 0x0000000a06127290 */ /* 0x000fe400087fe5ff */
[----:B------:R-:W-:Y:S01]  /*1d00*/  UIADD3.X UR14, UPT, UPT, ~UR6, UR8, URZ, UP1, !UPT ;  /* 0x00000008060e7290 */ /* 0x000fe20008ffe5ff */
[----:B--2---:R-:W-:Y:S02]  /*1d10*/  IMAD.U32 R4, RZ, RZ, UR15 ;  /* 0x0000000fff047e24 */ /* 0x004fe4000f8e00ff */
[----:B---3--:R-:W-:-:S02]  /*1d20*/  IMAD.U32 R2, RZ, RZ, UR13 ;  /* 0x0000000dff027e24 */ /* 0x008fc4000f8e00ff */
[----:B------:R-:W-:Y:S02]  /*1d30*/  IMAD.U32 R5, RZ, RZ, UR18 ;  /* 0x00000012ff057e24 */ /* 0x000fe4000f8e00ff */
[----:B------:R-:W-:-:S03]  /*1d40*/  IMAD.U32 R3, RZ, RZ, UR14 ;  /* 0x0000000eff037e24 */ /* 0x000fc6000f8e00ff */
[----:B------:R-:W2:Y:S04]  /*1d50*/  LDG.E.S8 R4, desc[UR16][R4.64] ;  /* 0x0000001004047981 */ /* 0x000ea8000c1e1300 */
[----:B------:R-:W3:Y:S01]  /*1d60*/  LDG.E.U8 R2, desc[UR16][R2.64] ;  /* 0x0000001002027981 */ /* 0x000ee2000c1e1100 */
[----:B------:R-:W-:Y:S02]  /*1d70*/  UIADD3 UR13, UP0, UPT, -UR5, UR11, URZ ;  /* 0x0000000b050d7290 */ /* 0x000fe4000ff1e1ff */
[----:B------:R-:W-:Y:S02]  /*1d80*/  UIADD3 UR4, UPT, UPT, UR4, 0x1, URZ ;  /* 0x0000000104047890 */ /* 0x000fe4000fffe0ff */
[----:B------:R-:W-:Y:S02]  /*1d90*/  UIADD3.X UR6, UPT, UPT, ~UR6, UR12, URZ, UP0, !UPT ;  /* 0x0000000c06067290 */ /* 0x000fe400087fe5ff */
[----:B-1----:R-:W-:Y:S01]  /*1da0*/  IMAD.U32 R6, RZ, RZ, UR13 ;  /* 0x0000000dff067e24 */ /* 0x002fe2000f8e00ff */
[----:B------:R-:W-:-:S02]  /*1db0*/  UISETP.NE.AND UP0, UPT, UR4, URZ, UPT ;  /* 0x000000ff0400728c */ /* 0x000fc4000bf05270 */
[----:B------:R-:W-:Y:S01]  /*1dc0*/  UIADD3 UR5, UPT, UPT, UR5, -0x1, URZ ;  /* 0xffffffff05057890 */ /* 0x000fe2000fffe0ff */
[----:B------:R-:W-:Y:S01]  /*1dd0*/  IMAD.U32 R7, RZ, RZ, UR6 ;  /* 0x00000006ff077e24 */ /* 0x000fe2000f8e00ff */
[----:B--2---:R-:W-:-:S04]  /*1de0*/  ISETP.GT.AND P0, PT, R4, RZ, PT ;  /* 0x000000ff0400720c */ /* 0x004fc80003f04270 */
[----:B---3--:R-:W-:-:S05]  /*1df0*/  SEL R9, R2, RZ, P0 ;  /* 0x000000ff02097207 */ /* 0x008fca0000000000 */
[----:B------:R1:W-:Y:S01]  /*1e00*/  STG.E.U8 desc[UR16][R6.64], R9 ;  /* 0x0000000906007986 */ /* 0x0003e2000c101110 */
[----:B------:R-:W-:Y:S05]  /*1e10*/  BRA.U UP0, `(.L_x_10) ;  /* 0xfffffffd00a87547 */ /* 0x000fea000b83ffff */
[----:B------:R-:W-:Y:S05]  /*1e20*/  EXIT ;  /* 0x000000000000794d */ /* 0x000fea0003800000 */
.L_x_11:
[----:B------:R-:W-:-:S00]  /*1e30*/  BRA `(.L_x_11) ;  /* 0xfffffffc00fc7947 */ /* 0x000fc0000383ffff */
[----:B------:R-:W-:-:S00]  /*1e40*/  NOP ;  /* 0x0000000000007918 */ /* 0x000fc00000000000 */
        /* <DEDUP_REMOVED lines=11> */
.L_x_116:


//--------------------- .text._Z4reluIcLi4EEvPT_S1_Pbi --------------------------
	.section	.text._Z4reluIcLi4EEvPT_S1_Pbi,"ax",@progbits
	.align	128
        .global         _Z4reluIcLi4EEvPT_S1_Pbi
        .type           _Z4reluIcLi4EEvPT_S1_Pbi,@function
        .size           _Z4reluIcLi4EEvPT_S1_Pbi,(.L_x_117 - _Z4reluIcLi4EEvPT_S1_Pbi)
        .other          _Z4reluIcLi4EEvPT_S1_Pbi,@"STO_CUDA_ENTRY STV_DEFAULT"
_Z4reluIcLi4EEvPT_S1_Pbi:
.text._Z4reluIcLi4EEvPT_S1_Pbi:
        /* <DEDUP_REMOVED lines=35> */
[----:B------:R-:W-:-:S05]  /*0230*/  IMAD R5, R12, R0, R5 ;  /* 0x000000000c057224 */ /* 0x000fca00078e0205 */
[----:B------:R-:W-:-:S13]  /*0240*/  ISETP.GE.U32.AND P0, PT, R5, R12, PT ;  /* 0x0000000c0500720c */ /* 0x000fda0003f06070 */
[----:B------:R-:W-:Y:S02]  /*0250*/  @P0 IMAD.IADD R5, R5, 0x1, -R12 ;  /* 0x0000000105050824 */ /* 0x000fe400078e0a0c */
[----:B------:R-:W-:-:S03]  /*0260*/  @P0 VIADD R9, R9, 0x1 ;  /* 0x0000000109090836 */ /* 0x000fc60000000000 */
[-C--:B------:R-:W-:Y:S02]  /*0270*/  ISETP.GE.U32.AND P1, PT, R5, R12.reuse, PT ;  /* 0x0000000c0500720c */ /* 0x080fe40003f26070 */
[----:B------:R-:W1:Y:S11]  /*0280*/  LDC.64 R4, c[0x0][0x388] ;  /* 0x0000e200ff047b82 */ /* 0x000e760000000a00 */
[----:B------:R-:W-:Y:S01]  /*0290*/  @P1 VIADD R9, R9, 0x1 ;  /* 0x0000000109091836 */ /* 0x000fe20000000000 */
[----:B------:R-:W-:-:S05]  /*02a0*/  @!P2 LOP3.LUT R9, RZ, R12, RZ, 0x33, !PT ;  /* 0x0000000cff09a212 */ /* 0x000fca00078e33ff */
[----:B------:R-:W-:Y:S02]  /*02b0*/  IMAD.IADD R6, R6, 0x1, R9 ;  /* 0x0000000106067824 */ /* 0x000fe400078e0209 */
[----:B------:R-:W-:-:S03]  /*02c0*/  IMAD.MOV.U32 R9, RZ, RZ, R7 ;  /* 0x000000ffff097224 */ /* 0x000fc600078e0007 */
[C---:B------:R-:W-:Y:S02]  /*02d0*/  LOP3.LUT R0, R6.reuse, 0x3, RZ, 0xc0, !PT ;  /* 0x0000000306007812 */ /* 0x040fe400078ec0ff */
[----:B------:R-:W-:Y:S02]  /*02e0*/  ISETP.GE.U32.AND P1, PT, R6, 0x3, PT ;  /* 0x000000030600780c */ /* 0x000fe40003f26070 */
[----:B------:R-:W-:-:S13]  /*02f0*/  ISETP.NE.AND P0, PT, R0, 0x3, PT ;  /* 0x000000030000780c */ /* 0x000fda0003f05270 */
[----:B0-----:R-:W-:Y:S05]  /*0300*/  @!P0 BRA `(.L_x_15) ;  /* 0x0000000000848947 */ /* 0x001fea0003800000 */
[----:B------:R-:W0:Y:S01]  /*0310*/  LDC.64 R14, c[0x0][0x380] ;  /* 0x0000e000ff0e7b82 */ /* 0x000e220000000a00 */
[----:B------:R-:W-:Y:S02]  /*0320*/  VIADD R6, R6, 0x1 ;  /* 0x0000000106067836 */ /* 0x000fe40000000000 */
[----:B------:R-:W-:-:S03]  /*0330*/  IMAD.MOV.U32 R9, RZ, RZ, R7 ;  /* 0x000000ffff097224 */ /* 0x000fc600078e0007 */
[----:B------:R-:W-:Y:S02]  /*0340*/  LOP3.LUT R6, R6, 0x3, RZ, 0xc0, !PT ;  /* 0x0000000306067812 */ /* 0x000fe400078ec0ff */
[----:B------:R-:W2:Y:S03]  /*0350*/  LDC.64 R16, c[0x0][0x388] ;  /* 0x0000e200ff107b82 */ /* 0x000ea60000000a00 */
[----:B------:R-:W-:-:S07]  /*0360*/  IMAD.MOV R11, RZ, RZ, -R6 ;  /* 0x000000ffff0b7224 */ /* 0x000fce00078e0a06 */
.L_x_16:
[----:B0--3--:R-:W-:-:S06]  /*0370*/  IMAD.WIDE R18, R9, 0x4, R14 ;  /* 0x0000000409127825 */ /* 0x009fcc00078e020e */
[----:B------:R-:W3:Y:S01]  /*0380*/  LDG.E R18, desc[UR16][R18.64] ;  /* 0x0000001012127981 */ /* 0x000ee2000c1e1900 */
[----:B------:R-:W-:-:S05]  /*0390*/  VIADD R11, R11, 0x1 ;  /* 0x000000010b0b7836 */ /* 0x000fca0000000000 */
[----:B------:R-:W-:Y:S02]  /*03a0*/  ISETP.NE.AND P0, PT, R11, RZ, PT ;  /* 0x000000ff0b00720c */ /* 0x000fe40003f05270 */
[--C-:B---3--:R-:W-:Y:S02]  /*03b0*/  SHF.R.S32.HI R8, RZ, 0x18, R18.reuse ;  /* 0x00000018ff087819 */ /* 0x108fe40000011412 */
[--C-:B------:R-:W-:Y:S02]  /*03c0*/  SHF.R.S32.HI R10, RZ, 0x10, R18.reuse ;  /* 0x00000010ff0a7819 */ /* 0x100fe40000011412 */
[----:B------:R-:W-:Y:S02]  /*03d0*/  SHF.R.S32.HI R6, RZ, 0x8, R18 ;  /* 0x00000008ff067819 */ /* 0x000fe40000011412 */
[----:B------:R-:W-:Y:S02]  /*03e0*/  SGXT R8, R8, 0x8 ;  /* 0x000000080808781a */ /* 0x000fe40000000200 */
[----:B------:R-:W-:-:S02]  /*03f0*/  SGXT R10, R10, 0x8 ;  /* 0x000000080a0a781a */ /* 0x000fc40000000200 */
[----:B------:R-:W-:Y:S02]  /*0400*/  SGXT R0, R18, 0x8 ;  /* 0x000000081200781a */ /* 0x000fe40000000200 */
[----:B------:R-:W-:Y:S02]  /*0410*/  SGXT R6, R6, 0x8 ;  /* 0x000000080606781a */ /* 0x000fe40000000200 */
[----:B------:R-:W-:Y:S02]  /*0420*/  VIMNMX.S16x2 R13, PT, PT, R8, RZ, !PT ;  /* 0x000000ff080d7248 */ /* 0x000fe40007fe0300 */
[----:B------:R-:W-:Y:S02]  /*0430*/  VIMNMX.S16x2 R8, PT, PT, R10, RZ, !PT ;  /* 0x000000ff0a087248 */ /* 0x000fe40007fe0300 */
[----:B------:R-:W-:Y:S02]  /*0440*/  VIMNMX.S16x2 R0, PT, PT, R0, RZ, !PT ;  /* 0x000000ff00007248 */ /* 0x000fe40007fe0300 */
[----:B------:R-:W-:-:S02]  /*0450*/  VIMNMX.S16x2 R6, PT, PT, R6, RZ, !PT ;  /* 0x000000ff06067248 */ /* 0x000fc40007fe0300 */
[----:B------:R-:W-:Y:S02]  /*0460*/  PRMT R10, R13, 0x7610, R10 ;  /* 0x000076100d0a7816 */ /* 0x000fe4000000000a */
[----:B------:R-:W-:Y:S02]  /*0470*/  LOP3.LUT R19, R0, 0xffff, RZ, 0xc0, !PT ;  /* 0x0000ffff00137812 */ /* 0x000fe400078ec0ff */
[----:B------:R-:W-:Y:S02]  /*0480*/  LOP3.LUT R6, R6, 0xffff, RZ, 0xc0, !PT ;  /* 0x0000ffff06067812 */ /* 0x000fe400078ec0ff */
[----:B------:R-:W-:Y:S02]  /*0490*/  LOP3.LUT R10, R10, 0xffff, RZ, 0xc0, !PT ;  /* 0x0000ffff0a0a7812 */ /* 0x000fe400078ec0ff */
[----:B------:R-:W-:Y:S02]  /*04a0*/  LOP3.LUT R13, R8, 0xffff, RZ, 0xc0, !PT ;  /* 0x0000ffff080d7812 */ /* 0x000fe400078ec0ff */
[----:B------:R-:W-:Y:S01]  /*04b0*/  PRMT R21, R19, 0x3340, R6 ;  /* 0x0000334013157816 */ /* 0x000fe20000000006 */
[----:B--2---:R-:W-:Y:S01]  /*04c0*/  IMAD.WIDE R18, R9, 0x4, R16 ;  /* 0x0000000409127825 */ /* 0x004fe200078e0210 */
[----:B------:R-:W-:-:S03]  /*04d0*/  PRMT R10, R13, 0x3340, R10 ;  /* 0x000033400d0a7816 */ /* 0x000fc6000000000a */
[----:B------:R-:W-:Y:S01]  /*04e0*/  IMAD.IADD R9, R12, 0x1, R9 ;  /* 0x000000010c097824 */ /* 0x000fe200078e0209 */
[----:B------:R-:W-:-:S05]  /*04f0*/  PRMT R21, R21, 0x5410, R10 ;  /* 0x0000541015157816 */ /* 0x000fca000000000a */
[----:B------:R3:W-:Y:S01]  /*0500*/  STG.E desc[UR16][R18.64], R21 ;  /* 0x0000001512007986 */ /* 0x0007e2000c101910 */
[----:B------:R-:W-:Y:S05]  /*0510*/  @P0 BRA `(.L_x_16) ;  /* 0xfffffffc00940947 */ /* 0x000fea000383ffff */
.L_x_15:
[----:B------:R-:W-:Y:S05]  /*0520*/  BSYNC.RECONVERGENT B1 ;  /* 0x0000000000017941 */ /* 0x000fea0003800200 */
.L_x_14:
[----:B------:R-:W-:Y:S05]  /*0530*/  @!P1 BRA `(.L_x_13) ;  /* 0x0000000400789947 */ /* 0x000fea0003800000 */
.L_x_17:
[----:B------:R-:W-:-:S05]  /*0540*/  IMAD.WIDE R10, R9, 0x4, R2 ;  /* 0x00000004090a7825 */ /* 0x000fca00078e0202 */
[----:B------:R-:W2:Y:S02]  /*0550*/  LDG.E R0, desc[UR16][R10.64] ;  /* 0x000000100a007981 */ /* 0x000ea4000c1e1900 */
[--C-:B--2---:R-:W-:Y:S02]  /*0560*/  SHF.R.S32.HI R8, RZ, 0x18, R0.reuse ;  /* 0x00000018ff087819 */ /* 0x104fe40000011400 */
[--C-:B------:R-:W-:Y:S02]  /*0570*/  SHF.R.S32.HI R6, RZ, 0x8, R0.reuse ;  /* 0x00000008ff067819 */ /* 0x100fe40000011400 */
[----:B0-----:R-:W-:Y:S02]  /*0580*/  SHF.R.S32.HI R14, RZ, 0x10, R0 ;  /* 0x00000010ff0e7819 */ /* 0x001fe40000011400 */
        /* <DEDUP_REMOVED lines=8> */
[----:B------:R-:W-:Y:S02]  /*0610*/  LOP3.LUT R15, R0, 0xffff, RZ, 0xc0, !PT ;  /* 0x0000ffff000f7812 */ /* 0x000fe400078ec0ff */
[----:B------:R-:W-:Y:S02]  /*0620*/  LOP3.LUT R6, R6, 0xffff, RZ, 0xc0, !PT ;  /* 0x0000ffff06067812 */ /* 0x000fe400078ec0ff */
[----:B------:R-:W-:Y:S02]  /*0630*/  LOP3.LUT R13, R13, 0xffff, RZ, 0xc0, !PT ;  /* 0x0000ffff0d0d7812 */ /* 0x000fe400078ec0ff */
[----:B------:R-:W-:Y:S02]  /*0640*/  LOP3.LUT R8, R8, 0xffff, RZ, 0xc0, !PT ;  /* 0x0000ffff08087812 */ /* 0x000fe400078ec0ff */
[----:B------:R-:W-:Y:S01]  /*0650*/  PRMT R17, R15, 0x3340, R6 ;  /* 0x000033400f117816 */ /* 0x000fe20000000006 */
[----:B-1----:R-:W-:Y:S01]  /*0660*/  IMAD.WIDE R14, R9, 0x4, R4 ;  /* 0x00000004090e7825 */ /* 0x002fe200078e0204 */
[----:B------:R-:W-:-:S04]  /*0670*/  PRMT R8, R8, 0x3340, R13 ;  /* 0x0000334008087816 */ /* 0x000fc8000000000d */
[----:B------:R-:W-:Y:S01]  /*0680*/  PRMT R13, R17, 0x5410, R8 ;  /* 0x00005410110d7816 */ /* 0x000fe20000000008 */
[----:B------:R-:W-:-:S04]  /*0690*/  IMAD.WIDE R16, R12, 0x4, R10 ;  /* 0x000000040c107825 */ /* 0x000fc800078e020a */
[----:B------:R0:W-:Y:S04]  /*06a0*/  STG.E desc[UR16][R14.64], R13 ;  /* 0x0000000d0e007986 */ /* 0x0001e8000c101910 */
[----:B------:R1:W2:Y:S01]  /*06b0*/  LDG.E R0, desc[UR16][R16.64] ;  /* 0x0000001010007981 */ /* 0x0002a2000c1e1900 */
[----:B0-----:R-:W-:-:S04]  /*06c0*/  IMAD.WIDE R14, R12, 0x4, R14 ;  /* 0x000000040c0e7825 */ /* 0x001fc800078e020e */
[----:B-1----:R-:W-:Y:S01]  /*06d0*/  IMAD.WIDE R16, R12, 0x4, R16 ;  /* 0x000000040c107825 */ /* 0x002fe200078e0210 */
[--C-:B--2---:R-:W-:Y:S02]  /*06e0*/  SHF.R.S32.HI R8, RZ, 0x18, R0.reuse ;  /* 0x00000018ff087819 */ /* 0x104fe40000011400 */
[--C-:B------:R-:W-:Y:S02]  /*06f0*/  SHF.R.S32.HI R10, RZ, 0x10, R0.reuse ;  /* 0x00000010ff0a7819 */ /* 0x100fe40000011400 */
[----:B------:R-:W-:Y:S02]  /*0700*/  SHF.R.S32.HI R6, RZ, 0x8, R0 ;  /* 0x00000008ff067819 */ /* 0x000fe40000011400 */
[----:B------:R-:W-:Y:S02]  /*0710*/  SGXT R8, R8, 0x8 ;  /* 0x000000080808781a */ /* 0x000fe40000000200 */
[----:B------:R-:W-:Y:S02]  /*0720*/  SGXT R10, R10, 0x8 ;  /* 0x000000080a0a781a */ /* 0x000fe40000000200 */
[----:B------:R-:W-:-:S02]  /*0730*/  SGXT R0, R0, 0x8 ;  /* 0x000000080000781a */ /* 0x000fc40000000200 */
[----:B------:R-:W-:Y:S02]  /*0740*/  SGXT R6, R6, 0x8 ;  /* 0x000000080606781a */ /* 0x000fe40000000200 */
[----:B------:R-:W-:Y:S02]  /*0750*/  VIMNMX.S16x2 R11, PT, PT, R8, RZ, !PT ;  /* 0x000000ff080b7248 */ /* 0x000fe40007fe0300 */
[----:B------:R-:W-:Y:S02]  /*0760*/  VIMNMX.S16x2 R8, PT, PT, R10, RZ, !PT ;  /* 0x000000ff0a087248 */ /* 0x000fe40007fe0300 */
[----:B------:R-:W-:Y:S02]  /*0770*/  VIMNMX.S16x2 R0, PT, PT, R0, RZ, !PT ;  /* 0x000000ff00007248 */ /* 0x000fe40007fe0300 */
[----:B------:R-:W-:Y:S02]  /*0780*/  VIMNMX.S16x2 R6, PT, PT, R6, RZ, !PT ;  /* 0x000000ff06067248 */ /* 0x000fe40007fe0300 */
[----:B------:R-:W-:-:S02]  /*0790*/  PRMT R10, R11, 0x7610, R10 ;  /* 0x000076100b0a7816 */ /* 0x000fc4000000000a */
[----:B------:R-:W-:Y:S02]  /*07a0*/  LOP3.LUT R13, R0, 0xffff, RZ, 0xc0, !PT ;  /* 0x0000ffff000d7812 */ /* 0x000fe400078ec0ff */
[----:B------:R-:W-:Y:S02]  /*07b0*/  LOP3.LUT R6, R6, 0xffff, RZ, 0xc0, !PT ;  /* 0x0000ffff06067812 */ /* 0x000fe400078ec0ff */
[----:B------:R-:W-:Y:S02]  /*07c0*/  LOP3.LUT R10, R10, 0xffff, RZ, 0xc0, !PT ;  /* 0x0000ffff0a0a7812 */ /* 0x000fe400078ec0ff */
[----:B------:R-:W-:Y:S02]  /*07d0*/  LOP3.LUT R11, R8, 0xffff, RZ, 0xc0, !PT ;  /* 0x0000ffff080b7812 */ /* 0x000fe400078ec0ff */
[----:B------:R-:W-:Y:S02]  /*07e0*/  PRMT R13, R13, 0x3340, R6 ;  /* 0x000033400d0d7816 */ /* 0x000fe40000000006 */
[----:B------:R-:W-:-:S04]  /*07f0*/  PRMT R10, R11, 0x3340, R10 ;  /* 0x000033400b0a7816 */ /* 0x000fc8000000000a */
[----:B------:R-:W-:-:S05]  /*0800*/  PRMT R13, R13, 0x5410, R10 ;  /* 0x000054100d0d7816 */ /* 0x000fca000000000a */
        /* <DEDUP_REMOVED lines=24> */
[----:B------:R-:W2:Y:S01]  /*0990*/  LDG.E R16, desc[UR16][R16.64] ;  /* 0x0000001010107981 */ /* 0x000ea2000c1e1900 */
[----:B------:R-:W-:-:S05]  /*09a0*/  IMAD R9, R12, 0x4, R9 ;  /* 0x000000040c097824 */ /* 0x000fca00078e0209 */
[----:B------:R-:W-:Y:S01]  /*09b0*/  ISETP.GE.AND P0, PT, R9, UR5, PT ;  /* 0x0000000509007c0c */ /* 0x000fe2000bf06270 */
[----:B0-----:R-:W-:Y:S01]  /*09c0*/  IMAD.WIDE R14, R12, 0x4, R14 ;  /* 0x000000040c0e7825 */ /* 0x001fe200078e020e */
[--C-:B--2---:R-:W-:Y:S02]  /*09d0*/  SHF.R.S32.HI R8, RZ, 0x18, R16.reuse ;  /* 0x00000018ff087819 */ /* 0x104fe40000011410 */
        /* <DEDUP_REMOVED lines=15> */
[----:B------:R-:W-:-:S02]  /*0ad0*/  PRMT R13, R13, 0x3340, R6 ;  /* 0x000033400d0d7816 */ /* 0x000fc40000000006 */
[----:B------:R-:W-:-:S04]  /*0ae0*/  PRMT R10, R11, 0x3340, R10 ;  /* 0x000033400b0a7816 */ /* 0x000fc8000000000a */
[----:B------:R-:W-:-:S05]  /*0af0*/  PRMT R13, R13, 0x5410, R10 ;  /* 0x000054100d0d7816 */ /* 0x000fca000000000a */
[----:B------:R0:W-:Y:S01]  /*0b00*/  STG.E desc[UR16][R14.64], R13 ;  /* 0x0000000d0e007986 */ /* 0x0001e2000c101910 */
[----:B------:R-:W-:Y:S05]  /*0b10*/  @!P0 BRA `(.L_x_17) ;  /* 0xfffffff800888947 */ /* 0x000fea000383ffff */
.L_x_13:
[----:B------:R-:W-:Y:S05]  /*0b20*/  BSYNC.RECONVERGENT B0 ;  /* 0x0000000000007941 */ /* 0x000fea0003800200 */
.L_x_12:
[----:B------:R-:W-:-:S04]  /*0b30*/  ISETP.NE.AND P0, PT, RZ, UR4, PT ;  /* 0x00000004ff007c0c */ /* 0x000fc8000bf05270 */
[----:B------:R-:W-:-:S13]  /*0b40*/  ISETP.NE.OR P0, PT, R7, RZ, !P0 ;  /* 0x000000ff0700720c */ /* 0x000fda0004705670 */
[----:B------:R-:W-:Y:S05]  /*0b50*/  @P0 EXIT ;  /* 0x000000000000094d */ /* 0x000fea0003800000 */
[----:B------:R-:W-:Y:S02]  /*0b60*/  UISETP.GT.AND UP0, UPT, UR4, -0x1, UPT ;  /* 0xffffffff0400788c */ /* 0x000fe4000bf04270 */
[----:B------:R-:W-:Y:S02]  /*0b70*/  ULOP3.LUT UR18, UR4, 0xf, URZ, 0xc0, !UPT ;  /* 0x0000000f04127892 */ /* 0x000fe4000f8ec0ff */
[----:B------:R-:W-:-:S05]  /*0b80*/  UMOV UR5, UR4 ;  /* 0x0000000400057c82 */ /* 0x000fca0008000000 */
[----:B------:R-:W-:Y:S05]  /*0b90*/  BRA.U UP0, `(.L_x_18) ;  /* 0x0000000500587547 */ /* 0x000fea000b800000 */
[----:B------:R-:W2:Y:S01]  /*0ba0*/  LDCU.128 UR12, c[0x0][0x380] ;  /* 0x00007000ff0c77ac */ /* 0x000ea20008000c00 */
[----:B------:R-:W-:Y:S02]  /*0bb0*/  UIADD3 UR8, UP1, UPT, UR19, 0x7, URZ ;  /* 0x0000000713087890 */ /* 0x000fe4000ff3e0ff */
[----:B------:R-:W-:Y:S02]  /*0bc0*/  ULOP3.LUT UR5, UR4, 0xfffffff0, URZ, 0xc0, !UPT ;  /* 0xfffffff004057892 */ /* 0x000fe4000f8ec0ff */
[----:B------:R-:W-:Y:S02]  /*0bd0*/  ULEA.HI.X.SX32 UR9, UR19, URZ, 0x1, UP1 ;  /* 0x000000ff13097291 */ /* 0x000fe400088f0eff */
[----:B------:R-:W-:-:S03]  /*0be0*/  UIADD3 UR6, UPT, UPT, -UR5, URZ, URZ ;  /* 0x000000ff05067290 */ /* 0x000fc6000fffe1ff */
[----:B------:R-:W-:Y:S01]  /*0bf0*/  UMOV UR5, UR4 ;  /* 0x0000000400057c82 */ /* 0x000fe20008000000 */
[----:B--2---:R-:W-:Y:S02]  /*0c00*/  UIADD3 UR10, UP0, UPT, UR8, UR12, URZ ;  /* 0x0000000c080a7290 */ /* 0x004fe4000ff1e0ff */
[----:B------:R-:W-:Y:S02]  /*0c10*/  UIADD3 UR8, UP1, UPT, UR8, UR14, URZ ;  /* 0x0000000e08087290 */ /* 0x000fe4000ff3e0ff */
[----:B------:R-:W-:Y:S02]  /*0c20*/  UIADD3.X UR11, UPT, UPT, UR9, UR13, URZ, UP0, !UPT ;  /* 0x0000000d090b7290 */ /* 0x000fe400087fe4ff */
[----:B------:R-:W-:-:S12]  /*0c30*/  UIADD3.X UR9, UPT, UPT, UR9, UR15, URZ, UP1, !UPT ;  /* 0x0000000f09097290 */ /* 0x000fd80008ffe4ff */
.L_x_19:
[----:B------:R-:W-:Y:S02]  /*0c40*/  USHF.R.S32.HI UR7, URZ, 0x1f, UR5 ;  /* 0x0000001fff077899 */ /* 0x000fe40008011405 */
[----:B------:R-:W-:-:S04]  /*0c50*/  UIADD3 UR12, UP0, UPT, -UR5, UR10, URZ ;  /* 0x0000000a050c7290 */ /* 0x000fc8000ff1e1ff */
[----:B------:R-:W-:Y:S02]  /*0c60*/  UIADD3.X UR13, UPT, UPT, ~UR7, UR11, URZ, UP0, !UPT ;  /* 0x0000000b070d7290 */ /* 0x000fe400087fe5ff */
[----:B------:R-:W-:-:S04]  /*0c70*/  IMAD.U32 R2, RZ, RZ, UR12 ;  /* 0x0000000cff027e24 */ /* 0x000fc8000f8e00ff */
[----:B------:R-:W-:-:S05]  /*0c80*/  IMAD.U32 R3, RZ, RZ, UR13 ;  /* 0x0000000dff037e24 */ /* 0x000fca000f8e00ff */
[----:B-1----:R-:W2:Y:S01]  /*0c90*/  LDG.E.S8 R0, desc[UR16][R2.64+-0x7] ;  /* 0xfffff91002007981 */ /* 0x002ea2000c1e1300 */
[----:B------:R-:W-:-:S04]  /*0ca0*/  UIADD3 UR12, UP0, UPT, -UR5, UR8, URZ ;  /* 0x00000008050c7290 */ /* 0x000fc8000ff1e1ff */
[----:B------:R-:W-:Y:S02]  /*0cb0*/  UIADD3.X UR7, UPT, UPT, ~UR7, UR9, URZ, UP0, !UPT ;  /* 0x0000000907077290 */ /* 0x000fe400087fe5ff */
[----:B-1----:R-:W-:-:S04]  /*0cc0*/  IMAD.U32 R4, RZ, RZ, UR12 ;  /* 0x0000000cff047e24 */ /* 0x002fc8000f8e00ff */
[----:B------:R-:W-:Y:S01]  /*0cd0*/  IMAD.U32 R5, RZ, RZ, UR7 ;  /* 0x00000007ff057e24 */ /* 0x000fe2000f8e00ff */
[----:B--2---:R-:W-:-:S04]  /*0ce0*/  VIMNMX.S16x2 R0, PT, PT, R0, RZ, !PT ;  /* 0x000000ff00007248 */ /* 0x004fc80007fe0300 */
[----:B------:R-:W-:-:S05]  /*0cf0*/  PRMT R6, R0, 0x7610, R6 ;  /* 0x0000761000067816 */ /* 0x000fca0000000006 */
[----:B------:R1:W-:Y:S04]  /*0d00*/  STG.E.U8 desc[UR16][R4.64+-0x7], R6 ;  /* 0xfffff90604007986 */ /* 0x0003e8000c101110 */
[----:B------:R-:W2:Y:S02]  /*0d10*/  LDG.E.S8 R0, desc[UR16][R2.64+-0x6] ;  /* 0xfffffa1002007981 */ /* 0x000ea4000c1e1300 */
[----:B--2---:R-:W-:-:S04]  /*0d20*/  VIMNMX.S16x2 R0, PT, PT, R0, RZ, !PT ;  /* 0x000000ff00007248 */ /* 0x004fc80007fe0300 */
[----:B------:R-:W-:-:S05]  /*0d30*/  PRMT R7, R0, 0x7610, R7 ;  /* 0x0000761000077816 */ /* 0x000fca0000000007 */
[----:B------:R2:W-:Y:S04]  /*0d40*/  STG.E.U8 desc[UR16][R4.64+-0x6], R7 ;  /* 0xfffffa0704007986 */ /* 0x0005e8000c101110 */
[----:B------:R-:W4:Y:S02]  /*0d50*/  LDG.E.S8 R0, desc[UR16][R2.64+-0x5] ;  /* 0xfffffb1002007981 */ /* 0x000f24000c1e1300 */
[----:B----4-:R-:W-:-:S04]  /*0d60*/  VIMNMX.S16x2 R0, PT, PT, R0, RZ, !PT ;  /* 0x000000ff00007248 */ /* 0x010fc80007fe0300 */
[----:B------:R-:W-:-:S05]  /*0d70*/  PRMT R8, R0, 0x7610, R8 ;  /* 0x0000761000087816 */ /* 0x000fca0000000008 */
[----:B------:R4:W-:Y:S04]  /*0d80*/  STG.E.U8 desc[UR16][R4.64+-0x5], R8 ;  /* 0xfffffb0804007986 */ /* 0x0009e8000c101110 */
[----:B------:R-:W5:Y:S02]  /*0d90*/  LDG.E.S8 R0, desc[UR16][R2.64+-0x4] ;  /* 0xfffffc1002007981 */ /* 0x000f64000c1e1300 */
[----:B-----5:R-:W-:-:S04]  /*0da0*/  VIMNMX.S16x2 R0, PT, PT, R0, RZ, !PT ;  /* 0x000000ff00007248 */ /* 0x020fc80007fe0300 */
[----:B-1----:R-:W-:-:S05]  /*0db0*/  PRMT R6, R0, 0x7610, R6 ;  /* 0x0000761000067816 */ /* 0x002fca0000000006 */
[----:B------:R1:W-:Y:S04]  /*0dc0*/  STG.E.U8 desc[UR16][R4.64+-0x4], R6 ;  /* 0xfffffc0604007986 */ /* 0x0003e8000c101110 */
[----:B------:R-:W5:Y:S02]  /*0dd0*/  LDG.E.S8 R0, desc[UR16][R2.64+-0x3] ;  /* 0xfffffd1002007981 */ /* 0x000f64000c1e1300 */
[----:B-----5:R-:W-:-:S04]  /*0de0*/  VIMNMX.S16x2 R0, PT, PT, R0, RZ, !PT ;  /* 0x000000ff00007248 */ /* 0x020fc80007fe0300 */
[----:B--2---:R-:W-:-:S05]  /*0df0*/  PRMT R7, R0, 0x7610, R7 ;  /* 0x0000761000077816 */ /* 0x004fca0000000007 */
[----:B------:R2:W-:Y:S04]  /*0e00*/  STG.E.U8 desc[UR16][R4.64+-0x3], R7 ;  /* 0xfffffd0704007986 */ /* 0x0005e8000c101110 */
[----:B------:R-:W5:Y:S02]  /*0e10*/  LDG.E.S8 R0, desc[UR16][R2.64+-0x2] ;  /* 0xfffffe1002007981 */ /* 0x000f64000c1e1300 */
[----:B-----5:R-:W-:-:S04]  /*0e20*/  VIMNMX.S16x2 R0, PT, PT, R0, RZ, !PT ;  /* 0x000000ff00007248 */ /* 0x020fc80007fe0300 */
[----:B----4-:R-:W-:-:S05]  /*0e30*/  PRMT R8, R0, 0x7610, R8 ;  /* 0x0000761000087816 */ /* 0x010fca0000000008 */
        /* <DEDUP_REMOVED lines=33> */
[----:B------:R-:W2:Y:S02]  /*1050*/  LDG.E.S8 R0, desc[UR16][R2.64+0x7] ;  /* 0x0000071002007981 */ /* 0x000ea4000c1e1300 */
[----:B--2---:R-:W-:-:S04]  /*1060*/  VIMNMX.S16x2 R0, PT, PT, R0, RZ, !PT ;  /* 0x000000ff00007248 */ /* 0x004fc80007fe0300 */
[----:B----4-:R-:W-:-:S05]  /*1070*/  PRMT R8, R0, 0x7610, R8 ;  /* 0x0000761000087816 */ /* 0x010fca0000000008 */
[----:B------:R1:W-:Y:S04]  /*1080*/  STG.E.U8 desc[UR16][R4.64+0x7], R8 ;  /* 0x0000070804007986 */ /* 0x0003e8000c101110 */
[----:B------:R-:W2:Y:S01]  /*1090*/  LDG.E.S8 R0, desc[UR16][R2.64+0x8] ;  /* 0x0000081002007981 */ /* 0x000ea2000c1e1300 */
[----:B------:R-:W-:Y:S02]  /*10a0*/  UIADD3 UR6, UPT, UPT, UR6, 0x10, URZ ;  /* 0x0000001006067890 */ /* 0x000fe4000fffe0ff */
[----:B------:R-:W-:Y:S02]  /*10b0*/  UIADD3 UR5, UPT, UPT, UR5, -0x10, URZ ;  /* 0xfffffff005057890 */ /* 0x000fe4000fffe0ff */
[----:B------:R-:W-:Y:S01]  /*10c0*/  UISETP.NE.AND UP0, UPT, UR6, URZ, UPT ;  /* 0x000000ff0600728c */ /* 0x000fe2000bf05270 */
[----:B--2---:R-:W-:-:S05]  /*10d0*/  VIMNMX.S16x2 R0, PT, PT, R0, RZ, !PT ;  /* 0x000000ff00007248 */ /* 0x004fca0007fe0300 */
[----:B------:R1:W-:Y:S03]  /*10e0*/  STG.E.U8 desc[UR16][R4.64+0x8], R0 ;  /* 0x0000080004007986 */ /* 0x0003e6000c101110 */
[----:B------:R-:W-:Y:S05]  /*10f0*/  BRA.U UP0, `(.L_x_19) ;  /* 0xfffffff900d07547 */ /* 0x000fea000b83ffff */
.L_x_18:
[----:B------:R-:W-:-:S13]  /*1100*/  ISETP.NE.AND P0, PT, RZ, UR18, PT ;  /* 0x00000012ff007c0c */ /* 0x000fda000bf05270 */
[----:B------:R-:W-:Y:S05]  /*1110*/  @!P0 EXIT ;  /* 0x000000000000894d */ /* 0x000fea0003800000 */
[----:B------:R-:W-:Y:S02]  /*1120*/  UISETP.GE.U32.AND UP0, UPT, UR18, 0x8, UPT ;  /* 0x000000081200788c */ /* 0x000fe4000bf06070 */
[----:B------:R-:W-:-:S07]  /*1130*/  ULOP3.LUT UR12, UR4, 0x7, URZ, 0xc0, !UPT ;  /* 0x00000007040c7892 */ /* 0x000fce000f8ec0ff */
[----:B------:R-:W-:Y:S05]  /*1140*/  BRA.U !UP0, `(.L_x_20) ;  /* 0x0000000108ac7547 */ /* 0x000fea000b800000 */
[----:B------:R-:W2:Y:S01]  /*1150*/  LDCU.128 UR8, c[0x0][0x380] ;  /* 0x00007000ff0877ac */ /* 0x000ea20008000c00 */
[----:B------:R-:W-:-:S04]  /*1160*/  UIADD3 UR6, UPT, UPT, -UR5, UR19, URZ ;  /* 0x0000001305067290 */ /* 0x000fc8000fffe1ff */
[----:B------:R-:W-:Y:S02]  /*1170*/  USHF.R.S32.HI UR7, URZ, 0x1f, UR6 ;  /* 0x0000001fff077899 */ /* 0x000fe40008011406 */
[----:B--2---:R-:W-:-:S04]  /*1180*/  UIADD3 UR8, UP0, UPT, UR6, UR8, URZ ;  /* 0x0000000806087290 */ /* 0x004fc8000ff1e0ff */
[----:B------:R-:W-:Y:S02]  /*1190*/  UIADD3.X UR9, UPT, UPT, UR7, UR9, URZ, UP0, !UPT ;  /* 0x0000000907097290 */ /* 0x000fe400087fe4ff */
[----:B------:R-:W-:-:S04]  /*11a0*/  IMAD.U32 R2, RZ, RZ, UR8 ;  /* 0x00000008ff027e24 */ /* 0x000fc8000f8e00ff */
[----:B------:R-:W-:-:S05]  /*11b0*/  IMAD.U32 R3, RZ, RZ, UR9 ;  /* 0x00000009ff037e24 */ /* 0x000fca000f8e00ff */
[----:B-1----:R-:W2:Y:S01]  /*11c0*/  LDG.E.S8 R0, desc[UR16][R2.64] ;  /* 0x0000001002007981 */ /* 0x002ea2000c1e1300 */
[----:B------:R-:W-:-:S04]  /*11d0*/  UIADD3 UR6, UP0, UPT, UR6, UR10, URZ ;  /* 0x0000000a06067290 */ /* 0x000fc8000ff1e0ff */
[----:B------:R-:W-:Y:S02]  /*11e0*/  UIADD3.X UR7, UPT, UPT, UR7, UR11, URZ, UP0, !UPT ;  /* 0x0000000b07077290 */ /* 0x000fe400087fe4ff */
[----:B------:R-:W-:-:S04]  /*11f0*/  IMAD.U32 R4, RZ, RZ, UR6 ;  /* 0x00000006ff047e24 */ /* 0x000fc8000f8e00ff */
        /* <DEDUP_REMOVED lines=24> */
[----:B------:R-:W4:Y:S02]  /*1380*/  LDG.E.S8 R0, desc[UR16][R2.64+0x6] ;  /* 0x0000061002007981 */ /* 0x000f24000c1e1300 */
[----:B----4-:R-:W-:-:S04]  /*1390*/  VIMNMX.S16x2 R0, PT, PT, R0, RZ, !PT ;  /* 0x000000ff00007248 */ /* 0x010fc80007fe0300 */
[----:B-1----:R-:W-:-:S05]  /*13a0*/  PRMT R6, R0, 0x7610, R6 ;  /* 0x0000761000067816 */ /* 0x002fca0000000006 */
[----:B------:R2:W-:Y:S04]  /*13b0*/  STG.E.U8 desc[UR16][R4.64+0x6], R6 ;  /* 0x0000060604007986 */ /* 0x0005e8000c101110 */
[----:B------:R-:W4:Y:S01]  /*13c0*/  LDG.E.S8 R0, desc[UR16][R2.64+0x7] ;  /* 0x0000071002007981 */ /* 0x000f22000c1e1300 */
[----:B------:R-:W-:Y:S01]  /*13d0*/  UIADD3 UR5, UPT, UPT, UR5, -0x8, URZ ;  /* 0xfffffff805057890 */ /* 0x000fe2000fffe0ff */
[----:B----4-:R-:W-:-:S05]  /*13e0*/  VIMNMX.S16x2 R0, PT, PT, R0, RZ, !PT ;  /* 0x000000ff00007248 */ /* 0x010fca0007fe0300 */
[----:B------:R2:W-:Y:S06]  /*13f0*/  STG.E.U8 desc[UR16][R4.64+0x7], R0 ;  /* 0x0000070004007986 */ /* 0x0005ec000c101110 */
.L_x_20:
[----:B------:R-:W-:-:S13]  /*1400*/  ISETP.NE.AND P0, PT, RZ, UR12, PT ;  /* 0x0000000cff007c0c */ /* 0x000fda000bf05270 */
[----:B------:R-:W-:Y:S05]  /*1410*/  @!P0 EXIT ;  /* 0x000000000000894d */ /* 0x000fea0003800000 */
[----:B------:R-:W-:Y:S02]  /*1420*/  UISETP.GE.U32.AND UP0, UPT, UR12, 0x4, UPT ;  /* 0x000000040c00788c */ /* 0x000fe4000bf06070 */
[----:B------:R-:W-:-:S07]  /*1430*/  ULOP3.LUT UR4, UR4, 0x3, URZ, 0xc0, !UPT ;  /* 0x0000000304047892 */ /* 0x000fce000f8ec0ff */
[----:B------:R-:W-:Y:S05]  /*1440*/  BRA.U !UP0, `(.L_x_21) ;  /* 0x00000001086c7547 */ /* 0x000fea000b800000 */
[----:B------:R-:W4:Y:S01]  /*1450*/  LDCU.128 UR8, c[0x0][0x380] ;  /* 0x00007000ff0877ac */ /* 0x000f220008000c00 */
[----:B------:R-:W-:-:S04]  /*1460*/  UIADD3 UR6, UPT, UPT, -UR5, UR19, URZ ;  /* 0x0000001305067290 */ /* 0x000fc8000fffe1ff */
[----:B------:R-:W-:Y:S02]  /*1470*/  USHF.R.S32.HI UR7, URZ, 0x1f, UR6 ;  /* 0x0000001fff077899 */ /* 0x000fe40008011406 */
[----:B----4-:R-:W-:-:S04]  /*1480*/  UIADD3 UR8, UP0, UPT, UR6, UR8, URZ ;  /* 0x0000000806087290 */ /* 0x010fc8000ff1e0ff */
[----:B------:R-:W-:Y:S02]  /*1490*/  UIADD3.X UR9, UPT, UPT, UR7, UR9, URZ, UP0, !UPT ;  /* 0x0000000907097290 */ /* 0x000fe400087fe4ff */
[----:B------:R-:W-:-:S04]  /*14a0*/  IMAD.U32 R2, RZ, RZ, UR8 ;  /* 0x00000008ff027e24 */ /* 0x000fc8000f8e00ff */
[----:B------:R-:W-:-:S05]  /*14b0*/  IMAD.U32 R3, RZ, RZ, UR9 ;  /* 0x00000009ff037e24 */ /* 0x000fca000f8e00ff */
[----:B-12---:R-:W2:Y:S01]  /*14c0*/  LDG.E.S8 R0, desc[UR16][R2.64] ;  /* 0x0000001002007981 */ /* 0x006ea2000c1e1300 */
        /* <DEDUP_REMOVED lines=11> */
[----:B------:R-:W2:Y:S02]  /*1580*/  LDG.E.S8 R0, desc[UR16][R2.64+0x2] ;  /* 0x0000021002007981 */ /* 0x000ea4000c1e1300 */
[----:B--2---:R-:W-:-:S04]  /*1590*/  VIMNMX.S16x2 R0, PT, PT, R0, RZ, !PT ;  /* 0x000000ff00007248 */ /* 0x004fc80007fe0300 */
[----:B------:R-:W-:-:S05]  /*15a0*/  PRMT R8, R0, 0x7610, R8 ;  /* 0x0000761000087816 */ /* 0x000fca0000000008 */
[----:B------:R4:W-:Y:S04]  /*15b0*/  STG.E.U8 desc[UR16][R4.64+0x2], R8 ;  /* 0x0000020804007986 */ /* 0x0009e8000c101110 */
[----:B------:R-:W2:Y:S01]  /*15c0*/  LDG.E.S8 R0, desc[UR16][R2.64+0x3] ;  /* 0x0000031002007981 */ /* 0x000ea2000c1e1300 */
[----:B------:R-:W-:Y:S01]  /*15d0*/  UIADD3 UR5, UPT, UPT, UR5, -0x4, URZ ;  /* 0xfffffffc05057890 */ /* 0x000fe2000fffe0ff */
[----:B--2---:R-:W-:-:S05]  /*15e0*/  VIMNMX.S16x2 R0, PT, PT, R0, RZ, !PT ;  /* 0x000000ff00007248 */ /* 0x004fca0007fe0300 */
[----:B------:R4:W-:Y:S06]  /*15f0*/  STG.E.U8 desc[UR16][R4.64+0x3], R0 ;  /* 0x0000030004007986 */ /* 0x0009ec000c101110 */
.L_x_21:
[----:B------:R-:W-:-:S13]  /*1600*/  ISETP.NE.AND P0, PT, RZ, UR4, PT ;  /* 0x00000004ff007c0c */ /* 0x000fda000bf05270 */
[----:B------:R-:W-:Y:S05]  /*1610*/  @!P0 EXIT ;  /* 0x000000000000894d */ /* 0x000fea0003800000 */
[----:B------:R-:W5:Y:S01]  /*1620*/  LDCU.128 UR12, c[0x0][0x380] ;  /* 0x00007000ff0c77ac */ /* 0x000f620008000c00 */
[----:B------:R-:W-:Y:S02]  /*1630*/  USHF.R.S32.HI UR8, URZ, 0x1f, UR19 ;  /* 0x0000001fff087899 */ /* 0x000fe40008011413 */
[----:B------:R-:W-:Y:S02]  /*1640*/  UIADD3 UR4, UPT, UPT, -UR4, URZ, URZ ;  /* 0x000000ff04047290 */ /* 0x000fe4000fffe1ff */
[----:B-----5:R-:W-:Y:S02]  /*1650*/  UIADD3 UR9, UP0, UPT, UR19, UR14, URZ ;  /* 0x0000000e13097290 */ /* 0x020fe4000ff1e0ff */
[----:B------:R-:W-:Y:S02]  /*1660*/  UIADD3 UR7, UP1, UPT, UR19, UR12, URZ ;  /* 0x0000000c13077290 */ /* 0x000fe4000ff3e0ff */
[----:B------:R-:W-:Y:S02]  /*1670*/  UIADD3.X UR10, UPT, UPT, UR8, UR15, URZ, UP0, !UPT ;  /* 0x0000000f080a7290 */ /* 0x000fe400087fe4ff */
[----:B------:R-:W-:-:S12]  /*1680*/  UIADD3.X UR8, UPT, UPT, UR8, UR13, URZ, UP1, !UPT ;  /* 0x0000000d08087290 */ /* 0x000fd80008ffe4ff */
.L_x_22:
[----:B------:R-:W-:Y:S02]  /*1690*/  USHF.R.S32.HI UR6, URZ, 0x1f, UR5 ;  /* 0x0000001fff067899 */ /* 0x000fe40008011405 */
[----:B------:R-:W-:-:S04]  /*16a0*/  UIADD3 UR11, UP0, UPT, -UR5, UR7, URZ ;  /* 0x00000007050b7290 */ /* 0x000fc8000ff1e1ff */
[----:B------:R-:W-:Y:S02]  /*16b0*/  UIADD3.X UR12, UPT, UPT, ~UR6, UR8, URZ, UP0, !UPT ;  /* 0x00000008060c7290 */ /* 0x000fe400087fe5ff */
[----:B------:R-:W-:-:S04]  /*16c0*/  IMAD.U32 R2, RZ, RZ, UR11 ;  /* 0x0000000bff027e24 */ /* 0x000fc8000f8e00ff */
[----:B------:R-:W-:-:S05]  /*16d0*/  IMAD.U32 R3, RZ, RZ, UR12 ;  /* 0x0000000cff037e24 */ /* 0x000fca000f8e00ff */
[----:B------:R-:W5:Y:S01]  /*16e0*/  LDG.E.S8 R2, desc[UR16][R2.64] ;  /* 0x0000001002027981 */ /* 0x000f62000c1e1300 */
[----:B------:R-:W-:Y:S02]  /*16f0*/  UIADD3 UR11, UP0, UPT, -UR5, UR9, URZ ;  /* 0x00000009050b7290 */ /* 0x000fe4000ff1e1ff */
[----:B------:R-:W-:Y:S02]  /*1700*/  UIADD3 UR4, UPT, UPT, UR4, 0x1, URZ ;  /* 0x0000000104047890 */ /* 0x000fe4000fffe0ff */
[----:B------:R-:W-:Y:S02]  /*1710*/  UIADD3.X UR6, UPT, UPT, ~UR6, UR10, URZ, UP0, !UPT ;  /* 0x0000000a06067290 */ /* 0x000fe400087fe5ff */
[----:B-12-4-:R-:W-:Y:S01]  /*1720*/  IMAD.U32 R4, RZ, RZ, UR11 ;  /* 0x0000000bff047e24 */ /* 0x016fe2000f8e00ff */
[----:B------:R-:W-:Y:S02]  /*1730*/  UISETP.NE.AND UP0, UPT, UR4, URZ, UPT ;  /* 0x000000ff0400728c */ /* 0x000fe4000bf05270 */
[----:B------:R-:W-:Y:S01]  /*1740*/  UIADD3 UR5, UPT, UPT, UR5, -0x1, URZ ;  /* 0xffffffff05057890 */ /* 0x000fe2000fffe0ff */
[----:B------:R-:W-:Y:S01]  /*1750*/  IMAD.U32 R5, RZ, RZ, UR6 ;  /* 0x00000006ff057e24 */ /* 0x000fe2000f8e00ff */
[----:B-----5:R-:W-:-:S05]  /*1760*/  VIMNMX.S16x2 R0, PT, PT, R2, RZ, !PT ;  /* 0x000000ff02007248 */ /* 0x020fca0007fe0300 */
[----:B------:R1:W-:Y:S01]  /*1770*/  STG.E.U8 desc[UR16][R4.64], R0 ;  /* 0x0000000004007986 */ /* 0x0003e2000c101110 */
[----:B------:R-:W-:Y:S05]  /*1780*/  BRA.U UP0, `(.L_x_22) ;  /* 0xfffffffd00c07547 */ /* 0x000fea000b83ffff */
[----:B------:R-:W-:Y:S05]  /*1790*/  EXIT ;  /* 0x000000000000794d */ /* 0x000fea0003800000 */
.L_x_23:
        /* <DEDUP_REMOVED lines=14> */
.L_x_117:


//--------------------- .text._Z9relu_gradIcLi2EEvPT_S1_PbS1_i --------------------------
	.section	.text._Z9relu_gradIcLi2EEvPT_S1_PbS1_i,"ax",@progbits
	.align	128
        .global         _Z9relu_gradIcLi2EEvPT_S1_PbS1_i
        .type           _Z9relu_gradIcLi2EEvPT_S1_PbS1_i,@function
        .size           _Z9relu_gradIcLi2EEvPT_S1_PbS1_i,(.L_x_118 - _Z9relu_gradIcLi2EEvPT_S1_PbS1_i)
        .other          _Z9relu_gradIcLi2EEvPT_S1_PbS1_i,@"STO_CUDA_ENTRY STV_DEFAULT"
_Z9relu_gradIcLi2EEvPT_S1_PbS1_i:
.text._Z9relu_gradIcLi2EEvPT_S1_PbS1_i:
[----:B------:R-:W-:Y:S01]  /*0000*/  LDC R1, c[0x0][0x37c] ;  /* 0x0000df00ff017b82 */ /* 0x000fe20000000800 */
[----:B------:R-:W0:Y:S07]  /*0010*/  S2R R11, SR_TID.X ;  /* 0x00000000000b7919 */ /* 0x000e2e0000002100 */
[----:B------:R-:W0:Y:S01]  /*0020*/  S2UR UR5, SR_CTAID.X ;  /* 0x00000000000579c3 */ /* 0x000e220000002500 */
[----:B------:R-:W1:Y:S01]  /*0030*/  LDCU UR24, c[0x0][0x3a0] ;  /* 0x00007400ff1877ac */ /* 0x000e620008000800 */
[----:B------:R-:W-:Y:S01]  /*0040*/  BSSY.RECONVERGENT B0, `(.L_x_24) ;  /* 0x0000088000007945 */ /* 0x000fe20003800200 */
[----:B------:R-:W2:Y:S05]  /*0050*/  LDCU.64 UR14, c[0x0][0x358] ;  /* 0x00006b00ff0e77ac */ /* 0x000eaa0008000a00 */
[----:B------:R-:W0:Y:S01]  /*0060*/  LDC R0, c[0x0][0x360] ;  /* 0x0000d800ff007b82 */ /* 0x000e220000000800 */
[----:B------:R-:W3:Y:S01]  /*0070*/  LDCU UR7, c[0x0][0x370] ;  /* 0x00006e00ff0777ac */ /* 0x000ee20008000800 */
[----:B-1----:R-:W-:-:S04]  /*0080*/  ULEA.HI UR4, UR24, UR24, URZ, 0x1 ;  /* 0x0000001818047291 */ /* 0x002fc8000f8f08ff */
[----:B------:R-:W-:Y:S02]  /*0090*/  USHF.R.S32.HI UR6, URZ, 0x1, UR4 ;  /* 0x00000001ff067899 */ /* 0x000fe40008011404 */
[----:B------:R-:W-:Y:S01]  /*00a0*/  ULOP3.LUT UR4, UR4, 0xfffffffe, URZ, 0xc0, !UPT ;  /* 0xfffffffe04047892 */ /* 0x000fe2000f8ec0ff */
[----:B0-----:R-:W-:-:S03]  /*00b0*/  IMAD R11, R0, UR5, R11 ;  /* 0x00000005000b7c24 */ /* 0x001fc6000f8e020b */
[----:B------:R-:W-:Y:S01]  /*00c0*/  UIADD3 UR5, UPT, UPT, -UR4, UR24, URZ ;  /* 0x0000001804057290 */ /* 0x000fe2000fffe1ff */
[----:B---3--:R-:W-:Y:S01]  /*00d0*/  IMAD R0, R0, UR7, RZ ;  /* 0x0000000700007c24 */ /* 0x008fe2000f8e02ff */
        /* <DEDUP_REMOVED lines=16> */
[----:B------:R-:W-:-:S06]  /*01e0*/  IMAD.HI.U32 R6, R3, R7, R2 ;  /* 0x0000000703067227 */ /* 0x000fcc00078e0002 */
[----:B------:R-:W-:Y:S02]  /*01f0*/  IMAD.HI.U32 R9, R6, R5, RZ ;  /* 0x0000000506097227 */ /* 0x000fe400078e00ff */
[----:B------:R-:W0:Y:S02]  /*0200*/  LDC.64 R6, c[0x0][0x388] ;  /* 0x0000e200ff067b82 */ /* 0x000e240000000a00 */
        /* <DEDUP_REMOVED lines=10> */
[----:B------:R-:W-:-:S05]  /*02b0*/  IMAD.IADD R8, R8, 0x1, R9 ;  /* 0x0000000108087824 */ /* 0x000fca00078e0209 */
[C---:B------:R-:W-:Y:S02]  /*02c0*/  LOP3.LUT R9, R8.reuse, 0x3, RZ, 0xc0, !PT ;  /* 0x0000000308097812 */ /* 0x040fe400078ec0ff */
[----:B------:R-:W-:Y:S02]  /*02d0*/  ISETP.GE.U32.AND P0, PT, R8, 0x3, PT ;  /* 0x000000030800780c */ /* 0x000fe40003f06070 */
[----:B------:R-:W-:Y:S01]  /*02e0*/  ISETP.NE.AND P1, PT, R9, 0x3, PT ;  /* 0x000000030900780c */ /* 0x000fe20003f25270 */
[----:B------:R-:W-:-:S12]  /*02f0*/  IMAD.MOV.U32 R9, RZ, RZ, R11 ;  /* 0x000000ffff097224 */ /* 0x000fd800078e000b */
        /* <DEDUP_REMOVED lines=8> */
.L_x_28:
[----:B---34-:R-:W-:-:S04]  /*0380*/  IMAD.WIDE R18, R9, 0x2, R12 ;  /* 0x0000000209127825 */ /* 0x018fc800078e020c */
[C---:B-1----:R-:W-:Y:S02]  /*0390*/  IMAD.WIDE R20, R9.reuse, 0x2, R16 ;  /* 0x0000000209147825 */ /* 0x042fe400078e0210 */
[----:B------:R-:W3:Y:S04]  /*03a0*/  LDG.E.U16 R18, desc[UR14][R18.64] ;  /* 0x0000000e12127981 */ /* 0x000ee8000c1e1500 */
[----:B------:R-:W4:Y:S01]  /*03b0*/  LDG.E.U16 R20, desc[UR14][R20.64] ;  /* 0x0000000e14147981 */ /* 0x000f22000c1e1500 */
[----:B------:R-:W-:Y:S01]  /*03c0*/  VIADD R8, R8, 0x1 ;  /* 0x0000000108087836 */ /* 0x000fe20000000000 */
[C---:B---3--:R-:W-:Y:S02]  /*03d0*/  PRMT R22, R18.reuse, 0x8880, RZ ;  /* 0x0000888012167816 */ /* 0x048fe400000000ff */
[----:B------:R-:W-:Y:S01]  /*03e0*/  PRMT R23, R18, 0x9991, RZ ;  /* 0x0000999112177816 */ /* 0x000fe200000000ff */
[----:B0-----:R-:W-:Y:S01]  /*03f0*/  IMAD.WIDE R18, R9, 0x2, R14 ;  /* 0x0000000209127825 */ /* 0x001fe200078e020e */
[----:B------:R-:W-:-:S02]  /*0400*/  ISETP.GT.AND P1, PT, R22, RZ, PT ;  /* 0x000000ff1600720c */ /* 0x000fc40003f24270 */
[----:B----4-:R-:W-:Y:S01]  /*0410*/  PRMT R10, R20, 0x7770, RZ ;  /* 0x00007770140a7816 */ /* 0x010fe200000000ff */
[----:B------:R-:W-:Y:S01]  /*0420*/  IMAD.IADD R9, R0, 0x1, R9 ;  /* 0x0000000100097824 */ /* 0x000fe200078e0209 */
[----:B------:R-:W-:Y:S02]  /*0430*/  ISETP.GT.AND P2, PT, R23, RZ, PT ;  /* 0x000000ff1700720c */ /* 0x000fe40003f44270 */
[----:B------:R-:W-:Y:S02]  /*0440*/  PRMT R22, R20, 0x7771, RZ ;  /* 0x0000777114167816 */ /* 0x000fe400000000ff */
[----:B------:R-:W-:Y:S02]  /*0450*/  SEL R10, R10, RZ, P1 ;  /* 0x000000ff0a0a7207 */ /* 0x000fe40000800000 */
[----:B------:R-:W-:Y:S02]  /*0460*/  SEL R23, R22, RZ, P2 ;  /* 0x000000ff16177207 */ /* 0x000fe40001000000 */
[----:B------:R-:W-:-:S02]  /*0470*/  ISETP.NE.AND P1, PT, R8, RZ, PT ;  /* 0x000000ff0800720c */ /* 0x000fc40003f25270 */
[----:B------:R-:W-:-:S05]  /*0480*/  PRMT R23, R23, 0x7604, R10 ;  /* 0x0000760417177816 */ /* 0x000fca000000000a */
[----:B------:R4:W-:Y:S06]  /*0490*/  STG.E.U16 desc[UR14][R18.64], R23 ;  /* 0x0000001712007986 */ /* 0x0009ec000c10150e */
[----:B------:R-:W-:Y:S05]  /*04a0*/  @P1 BRA `(.L_x_28) ;  /* 0xfffffffc00b41947 */ /* 0x000fea000383ffff */
.L_x_27:
[----:B------:R-:W-:Y:S05]  /*04b0*/  BSYNC.RECONVERGENT B1 ;  /* 0x0000000000017941 */ /* 0x000fea0003800200 */
.L_x_26:
[----:B------:R-:W-:Y:S05]  /*04c0*/  @!P0 BRA `(.L_x_25) ;  /* 0x0000000000fc8947 */ /* 0x000fea0003800000 */
.L_x_29:
[----:B0-----:R-:W-:-:S04]  /*04d0*/  IMAD.WIDE R16, R9, 0x2, R6 ;  /* 0x0000000209107825 */ /* 0x001fc800078e0206 */
[----:B--2---:R-:W-:Y:S01]  /*04e0*/  IMAD.WIDE R14, R9, 0x2, R4 ;  /* 0x00000002090e7825 */ /* 0x004fe200078e0204 */
[----:B------:R0:W2:Y:S04]  /*04f0*/  LDG.E.U16 R8, desc[UR14][R16.64] ;  /* 0x0000000e10087981 */ /* 0x0000a8000c1e1500 */
[----:B------:R1:W3:Y:S01]  /*0500*/  LDG.E.U16 R10, desc[UR14][R14.64] ;  /* 0x0000000e0e0a7981 */ /* 0x0002e2000c1e1500 */
[----:B0-----:R-:W-:-:S04]  /*0510*/  IMAD.WIDE R16, R0, 0x2, R16 ;  /* 0x0000000200107825 */ /* 0x001fc800078e0210 */
[----:B-1----:R-:W-:Y:S01]  /*0520*/  IMAD.WIDE R14, R0, 0x2, R14 ;  /* 0x00000002000e7825 */ /* 0x002fe200078e020e */
[C---:B--2---:R-:W-:Y:S02]  /*0530*/  PRMT R12, R8.reuse, 0x8880, RZ ;  /* 0x00008880080c7816 */ /* 0x044fe400000000ff */
[----:B------:R-:W-:Y:S02]  /*0540*/  PRMT R13, R8, 0x9991, RZ ;  /* 0x00009991080d7816 */ /* 0x000fe400000000ff */
[----:B---3--:R-:W-:Y:S02]  /*0550*/  PRMT R8, R10, 0x7770, RZ ;  /* 0x000077700a087816 */ /* 0x008fe400000000ff */
[----:B------:R-:W-:Y:S02]  /*0560*/  ISETP.GT.AND P0, PT, R12, RZ, PT ;  /* 0x000000ff0c00720c */ /* 0x000fe40003f04270 */
[----:B------:R-:W-:Y:S01]  /*0570*/  ISETP.GT.AND P1, PT, R13, RZ, PT ;  /* 0x000000ff0d00720c */ /* 0x000fe20003f24270 */
[----:B------:R-:W-:Y:S01]  /*0580*/  IMAD.WIDE R12, R9, 0x2, R2 ;  /* 0x00000002090c7825 */ /* 0x000fe200078e0202 */
[----:B------:R-:W-:-:S02]  /*0590*/  PRMT R10, R10, 0x7771, RZ ;  /* 0x000077710a0a7816 */ /* 0x000fc400000000ff */
[----:B------:R-:W-:Y:S02]  /*05a0*/  SEL R8, R8, RZ, P0 ;  /* 0x000000ff08087207 */ /* 0x000fe40000000000 */
[----:B----4-:R-:W-:-:S04]  /*05b0*/  SEL R19, R10, RZ, P1 ;  /* 0x000000ff0a137207 */ /* 0x010fc80000800000 */
[----:B------:R-:W-:-:S05]  /*05c0*/  PRMT R19, R19, 0x7604, R8 ;  /* 0x0000760413137816 */ /* 0x000fca0000000008 */
[----:B------:R0:W-:Y:S04]  /*05d0*/  STG.E.U16 desc[UR14][R12.64], R19 ;  /* 0x000000130c007986 */ /* 0x0001e8000c10150e */
[----:B------:R1:W2:Y:S04]  /*05e0*/  LDG.E.U16 R8, desc[UR14][R16.64] ;  /* 0x0000000e10087981 */ /* 0x0002a8000c1e1500 */
[----:B------:R3:W4:Y:S01]  /*05f0*/  LDG.E.U16 R10, desc[UR14][R14.64] ;  /* 0x0000000e0e0a7981 */ /* 0x000722000c1e1500 */
[----:B0-----:R-:W-:-:S04]  /*0600*/  IMAD.WIDE R12, R0, 0x2, R12 ;  /* 0x00000002000c7825 */ /* 0x001fc800078e020c */
[----:B-1----:R-:W-:-:S04]  /*0610*/  IMAD.WIDE R16, R0, 0x2, R16 ;  /* 0x0000000200107825 */ /* 0x002fc800078e0210 */
[----:B---3--:R-:W-:Y:S01]  /*0620*/  IMAD.WIDE R14, R0, 0x2, R14 ;  /* 0x00000002000e7825 */ /* 0x008fe200078e020e */
[C---:B--2---:R-:W-:Y:S02]  /*0630*/  PRMT R18, R8.reuse, 0x8880, RZ ;  /* 0x0000888008127816 */ /* 0x044fe400000000ff */
[----:B------:R-:W-:Y:S02]  /*0640*/  PRMT R20, R8, 0x9991, RZ ;  /* 0x0000999108147816 */ /* 0x000fe400000000ff */
[----:B----4-:R-:W-:Y:S02]  /*0650*/  PRMT R8, R10, 0x7770, RZ ;  /* 0x000077700a087816 */ /* 0x010fe400000000ff */
[----:B------:R-:W-:Y:S02]  /*0660*/  ISETP.GT.AND P0, PT, R18, RZ, PT ;  /* 0x000000ff1200720c */ /* 0x000fe40003f04270 */
[----:B------:R-:W-:Y:S02]  /*0670*/  ISETP.GT.AND P1, PT, R20, RZ, PT ;  /* 0x000000ff1400720c */ /* 0x000fe40003f24270 */
[----:B------:R-:W-:-:S02]  /*0680*/  PRMT R10, R10, 0x7771, RZ ;  /* 0x000077710a0a7816 */ /* 0x000fc400000000ff */
[----:B------:R-:W-:Y:S02]  /*0690*/  SEL R8, R8, RZ, P0 ;  /* 0x000000ff08087207 */ /* 0x000fe40000000000 */
[----:B------:R-:W-:-:S04]  /*06a0*/  SEL R19, R10, RZ, P1 ;  /* 0x000000ff0a137207 */ /* 0x000fc80000800000 */
        /* <DEDUP_REMOVED lines=17> */
[----:B------:R-:W2:Y:S04]  /*07c0*/  LDG.E.U16 R16, desc[UR14][R16.64] ;  /* 0x0000000e10107981 */ /* 0x000ea8000c1e1500 */
[----:B------:R-:W3:Y:S01]  /*07d0*/  LDG.E.U16 R14, desc[UR14][R14.64] ;  /* 0x0000000e0e0e7981 */ /* 0x000ee2000c1e1500 */
[C---:B------:R-:W-:Y:S02]  /*07e0*/  IMAD R9, R0.reuse, 0x4, R9 ;  /* 0x0000000400097824 */ /* 0x040fe400078e0209 */
[----:B0-----:R-:W-:Y:S01]  /*07f0*/  IMAD.WIDE R12, R0, 0x2, R12 ;  /* 0x00000002000c7825 */ /* 0x001fe200078e020c */
[----:B--2---:R-:W-:-:S02]  /*0800*/  PRMT R10, R16, 0x8880, RZ ;  /* 0x00008880100a7816 */ /* 0x004fc400000000ff */
[----:B------:R-:W-:Y:S02]  /*0810*/  PRMT R18, R16, 0x9991, RZ ;  /* 0x0000999110127816 */ /* 0x000fe400000000ff */
[----:B------:R-:W-:Y:S02]  /*0820*/  ISETP.GT.AND P0, PT, R10, RZ, PT ;  /* 0x000000ff0a00720c */ /* 0x000fe40003f04270 */
[----:B---3--:R-:W-:Y:S02]  /*0830*/  PRMT R8, R14, 0x7770, RZ ;  /* 0x000077700e087816 */ /* 0x008fe400000000ff */
[----:B------:R-:W-:Y:S02]  /*0840*/  ISETP.GT.AND P1, PT, R18, RZ, PT ;  /* 0x000000ff1200720c */ /* 0x000fe40003f24270 */
[----:B------:R-:W-:Y:S02]  /*0850*/  PRMT R10, R14, 0x7771, RZ ;  /* 0x000077710e0a7816 */ /* 0x000fe400000000ff */
[----:B------:R-:W-:-:S02]  /*0860*/  SEL R8, R8, RZ, P0 ;  /* 0x000000ff08087207 */ /* 0x000fc40000000000 */
[----:B------:R-:W-:Y:S02]  /*0870*/  SEL R17, R10, RZ, P1 ;  /* 0x000000ff0a117207 */ /* 0x000fe40000800000 */
[----:B------:R-:W-:Y:S02]  /*0880*/  ISETP.GE.AND P0, PT, R9, UR6, PT ;  /* 0x0000000609007c0c */ /* 0x000fe4000bf06270 */
[----:B------:R-:W-:-:S05]  /*0890*/  PRMT R17, R17, 0x7604, R8 ;  /* 0x0000760411117816 */ /* 0x000fca0000000008 */
[----:B------:R0:W-:Y:S06]  /*08a0*/  STG.E.U16 desc[UR14][R12.64], R17 ;  /* 0x000000110c007986 */ /* 0x0001ec000c10150e */
[----:B------:R-:W-:Y:S05]  /*08b0*/  @!P0 BRA `(.L_x_29) ;  /* 0xfffffffc00048947 */ /* 0x000fea000383ffff */
.L_x_25:
[----:B------:R-:W-:Y:S05]  /*08c0*/  BSYNC.RECONVERGENT B0 ;  /* 0x0000000000007941 */ /* 0x000fea0003800200 */
.L_x_24:
        /* <DEDUP_REMOVED lines=19> */
[----:B------:R-:W-:Y:S01]  /*0a00*/  UMOV UR16, 0xffffffff ;  /* 0xffffffff00107882 */ /* 0x000fe20000000000 */
[----:B------:R-:W-:-:S10]  /*0a10*/  UMOV UR4, URZ ;  /* 0x000000ff00047c82 */ /* 0x000fd40008000000 */
.L_x_31:
        /* <DEDUP_REMOVED lines=9> */
[----:B---3--:R-:W2:Y:S04]  /*0ab0*/  LDG.E.S8 R2, desc[UR14][R6.64+-0x7] ;  /* 0xfffff90e06027981 */ /* 0x008ea8000c1e1300 */
        /* <DEDUP_REMOVED lines=14> */
[----:B------:R-:W0:Y:S01]  /*0ba0*/  LDG.E.U8 R0, desc[UR14][R4.64+-0x5] ;  /* 0xfffffb0e04007981 */ /* 0x000e22000c1e1100 */
[----:B---3--:R-:W-:-:S04]  /*0bb0*/  ISETP.GT.AND P0, PT, R8, RZ, PT ;  /* 0x000000ff0800720c */ /* 0x008fc80003f04270 */
[----:B0-----:R-:W-:-:S05]  /*0bc0*/  SEL R13, R0, RZ, P0 ;  /* 0x000000ff000d7207 */ /* 0x001fca0000000000 */
[----:B------:R0:W-:Y:S04]  /*0bd0*/  STG.E.U8 desc[UR14][R2.64+-0x5], R13 ;  /* 0xfffffb0d02007986 */ /* 0x0001e8000c10110e */
[----:B------:R-:W3:Y:S04]  /*0be0*/  LDG.E.S8 R8, desc[UR14][R6.64+-0x4] ;  /* 0xfffffc0e06087981 */ /* 0x000ee8000c1e1300 */
[----:B------:R-:W1:Y:S01]  /*0bf0*/  LDG.E.U8 R0, desc[UR14][R4.64+-0x4] ;  /* 0xfffffc0e04007981 */ /* 0x000e62000c1e1100 */
[----:B---3--:R-:W-:-:S04]  /*0c00*/  ISETP.GT.AND P0, PT, R8, RZ, PT ;  /* 0x000000ff0800720c */ /* 0x008fc80003f04270 */
[----:B-1----:R-:W-:-:S05]  /*0c10*/  SEL R9, R0, RZ, P0 ;  /* 0x000000ff00097207 */ /* 0x002fca0000000000 */
[----:B------:R1:W-:Y:S04]  /*0c20*/  STG.E.U8 desc[UR14][R2.64+-0x4], R9 ;  /* 0xfffffc0902007986 */ /* 0x0003e8000c10110e */
[----:B------:R-:W3:Y:S04]  /*0c30*/  LDG.E.S8 R8, desc[UR14][R6.64+-0x3] ;  /* 0xfffffd0e06087981 */ /* 0x000ee8000c1e1300 */
[----:B------:R-:W2:Y:S01]  /*0c40*/  LDG.E.U8 R0, desc[UR14][R4.64+-0x3] ;  /* 0xfffffd0e04007981 */ /* 0x000ea2000c1e1100 */
[----:B---3--:R-:W-:-:S04]  /*0c50*/  ISETP.GT.AND P0, PT, R8, RZ, PT ;  /* 0x000000ff0800720c */ /* 0x008fc80003f04270 */
[----:B--2---:R-:W-:-:S05]  /*0c60*/  SEL R11, R0, RZ, P0 ;  /* 0x000000ff000b7207 */ /* 0x004fca0000000000 */
        /* <DEDUP_REMOVED lines=46> */
[----:B------:R-:W2:Y:S04]  /*0f50*/  LDG.E.S8 R8, desc[UR14][R6.64+0x7] ;  /* 0x0000070e06087981 */ /* 0x000ea8000c1e1300 */
[----:B------:R-:W0:Y:S01]  /*0f60*/  LDG.E.U8 R0, desc[UR14][R4.64+0x7] ;  /* 0x0000070e04007981 */ /* 0x000e22000c1e1100 */
[----:B--2---:R-:W-:-:S04]  /*0f70*/  ISETP.GT.AND P0, PT, R8, RZ, PT ;  /* 0x000000ff0800720c */ /* 0x004fc80003f04270 */
[----:B0-----:R-:W-:-:S05]  /*0f80*/  SEL R13, R0, RZ, P0 ;  /* 0x000000ff000d7207 */ /* 0x001fca0000000000 */
[----:B------:R3:W-:Y:S04]  /*0f90*/  STG.E.U8 desc[UR14][R2.64+0x7], R13 ;  /* 0x0000070d02007986 */ /* 0x0007e8000c10110e */
[----:B------:R-:W2:Y:S04]  /*0fa0*/  LDG.E.S8 R8, desc[UR14][R6.64+0x8] ;  /* 0x0000080e06087981 */ /* 0x000ea8000c1e1300 */
[----:B------:R-:W1:Y:S01]  /*0fb0*/  LDG.E.U8 R0, desc[UR14][R4.64+0x8] ;  /* 0x0000080e04007981 */ /* 0x000e62000c1e1100 */
[----:B------:R-:W-:Y:S02]  /*0fc0*/  UIADD3 UR6, UPT, UPT, UR6, 0x10, URZ ;  /* 0x0000001006067890 */ /* 0x000fe4000fffe0ff */
[----:B------:R-:W-:-:S02]  /*0fd0*/  UIADD3 UR4, UPT, UPT, UR4, -0x10, URZ ;  /* 0xfffffff004047890 */ /* 0x000fc4000fffe0ff */
[----:B------:R-:W-:Y:S02]  /*0fe0*/  UISETP.NE.AND UP0, UPT, UR6, URZ, UPT ;  /* 0x000000ff0600728c */ /* 0x000fe4000bf05270 */
[----:B------:R-:W-:Y:S01]  /*0ff0*/  UIADD3 UR16, UPT, UPT, UR16, -0x10, URZ ;  /* 0xfffffff010107890 */ /* 0x000fe2000fffe0ff */
[----:B--2---:R-:W-:-:S04]  /*1000*/  ISETP.GT.AND P0, PT, R8, RZ, PT ;  /* 0x000000ff0800720c */ /* 0x004fc80003f04270 */
[----:B-1----:R-:W-:-:S05]  /*1010*/  SEL R9, R0, RZ, P0 ;  /* 0x000000ff00097207 */ /* 0x002fca0000000000 */
[----:B------:R3:W-:Y:S01]  /*1020*/  STG.E.U8 desc[UR14][R2.64+0x8], R9 ;  /* 0x0000080902007986 */ /* 0x0007e2000c10110e */
[----:B------:R-:W-:Y:S05]  /*1030*/  BRA.U UP0, `(.L_x_31) ;  /* 0xfffffff900787547 */ /* 0x000fea000b83ffff */
[----:B------:R-:W-:-:S12]  /*1040*/  UIADD3 UR4, UPT, UPT, UR4, -0x1, URZ ;  /* 0xffffffff04047890 */ /* 0x000fd8000fffe0ff */
.L_x_30:
[----:B------:R-:W-:-:S13]  /*1050*/  ISETP.NE.AND P0, PT, RZ, UR20, PT ;  /* 0x00000014ff007c0c */ /* 0x000fda000bf05270 */
[----:B------:R-:W-:Y:S05]  /*1060*/  @!P0 EXIT ;  /* 0x000000000000894d */ /* 0x000fea0003800000 */
[----:B------:R-:W-:Y:S02]  /*1070*/  UISETP.GE.U32.AND UP0, UPT, UR20, 0x8, UPT ;  /* 0x000000081400788c */ /* 0x000fe4000bf06070 */
[----:B------:R-:W-:-:S06]  /*1080*/  ULOP3.LUT UR12, UR5, 0x7, URZ, 0xc0, !UPT ;  /* 0x00000007050c7892 */ /* 0x000fcc000f8ec0ff */
[----:B------:R-:W-:Y:S01]  /*1090*/  ISETP.NE.AND P0, PT, RZ, UR12, PT ;  /* 0x0000000cff007c0c */ /* 0x000fe2000bf05270 */
[----:B------:R-:W-:-:S12]  /*10a0*/  BRA.U !UP0, `(.L_x_32) ;  /* 0x0000000108e47547 */ /* 0x000fd8000b800000 */
        /* <DEDUP_REMOVED lines=11> */
[----:B---3--:R-:W2:Y:S01]  /*1160*/  LDG.E.S8 R2, desc[UR14][R6.64] ;  /* 0x0000000e06027981 */ /* 0x008ea2000c1e1300 */
        /* <DEDUP_REMOVED lines=41> */
[----:B------:R-:W-:Y:S01]  /*1400*/  UIADD3 UR4, UPT, UPT, UR4, -0x8, URZ ;  /* 0xfffffff804047890 */ /* 0x000fe2000fffe0ff */
[----:B---3--:R-:W-:-:S04]  /*1410*/  ISETP.GT.AND P1, PT, R8, RZ, PT ;  /* 0x000000ff0800720c */ /* 0x008fc80003f24270 */
[----:B--2---:R-:W-:-:S05]  /*1420*/  SEL R11, R0, RZ, P1 ;  /* 0x000000ff000b7207 */ /* 0x004fca0000800000 */
[----:B------:R0:W-:Y:S04]  /*1430*/  STG.E.U8 desc[UR14][R2.64+0x7], R11 ;  /* 0x0000070b02007986 */ /* 0x0001e8000c10110e */
.L_x_32:
        /* <DEDUP_REMOVED lines=13> */
[----:B0--3--:R-:W-:-:S02]  /*1510*/  IMAD.U32 R2, RZ, RZ, UR8 ;  /* 0x00000008ff027e24 */ /* 0x009fc4000f8e00ff */
[----:B------:R-:W-:Y:S02]  /*1520*/  IMAD.U32 R5, RZ, RZ, UR11 ;  /* 0x0000000bff057e24 */ /* 0x000fe4000f8e00ff */
[----:B------:R-:W-:-:S03]  /*1530*/  IMAD.U32 R3, RZ, RZ, UR9 ;  /* 0x00000009ff037e24 */ /* 0x000fc6000f8e00ff */
[----:B------:R-:W2:Y:S01]  /*1540*/  LDG.E.S8 R6, desc[UR14][R4.64] ;  /* 0x0000000e04067981 */ /* 0x000ea2000c1e1300 */
[----:B------:R-:W0:Y:S03]  /*1550*/  LDCU.64 UR8, c[0x0][0x398] ;  /* 0x00007300ff0877ac */ /* 0x000e260008000a00 */
[----:B------:R-:W3:Y:S01]  /*1560*/  LDG.E.U8 R0, desc[UR14][R2.64] ;  /* 0x0000000e02007981 */ /* 0x000ee2000c1e1100 */
[----:B0-----:R-:W-:-:S04]  /*1570*/  UIADD3 UR8, UP0, UPT, UR5, UR8, URZ ;  /* 0x0000000805087290 */ /* 0x001fc8000ff1e0ff */
        /* <DEDUP_REMOVED lines=17> */
[----:B------:R-:W0:Y:S01]  /*1690*/  LDG.E.U8 R0, desc[UR14][R2.64+0x3] ;  /* 0x0000030e02007981 */ /* 0x000e22000c1e1100 */
[----:B------:R-:W-:Y:S01]  /*16a0*/  UIADD3 UR4, UPT, UPT, UR4, -0x4, URZ ;  /* 0xfffffffc04047890 */ /* 0x000fe2000fffe0ff */
[----:B--2---:R-:W-:-:S04]  /*16b0*/  ISETP.GT.AND P1, PT, R8, RZ, PT ;  /* 0x000000ff0800720c */ /* 0x004fc80003f24270 */
[----:B0-----:R-:W-:-:S05]  /*16c0*/  SEL R9, R0, RZ, P1 ;  /* 0x000000ff00097207 */ /* 0x001fca0000800000 */
[----:B------:R1:W-:Y:S04]  /*16d0*/  STG.E.U8 desc[UR14][R6.64+0x3], R9 ;  /* 0x0000030906007986 */ /* 0x0003e8000c10110e */
.L_x_33:
[----:B------:R-:W-:Y:S05]  /*16e0*/  @!P0 EXIT ;  /* 0x000000000000894d */ /* 0x000fea0003800000 */
[----:B------:R-:W5:Y:S01]  /*16f0*/  LDCU.128 UR20, c[0x0][0x380] ;  /* 0x00007000ff1477ac */ /* 0x000f620008000c00 */
[----:B------:R-:W0:Y:S01]  /*1700*/  LDCU.64 UR16, c[0x0][0x398] ;  /* 0x00007300ff1077ac */ /* 0x000e220008000a00 */
[----:B------:R-:W-:Y:S02]  /*1710*/  USHF.R.S32.HI UR12, URZ, 0x1f, UR24 ;  /* 0x0000001fff0c7899 */ /* 0x000fe40008011418 */
[----:B------:R-:W-:Y:S02]  /*1720*/  UIADD3 UR6, UPT, UPT, -UR6, URZ, URZ ;  /* 0x000000ff06067290 */ /* 0x000fe4000fffe1ff */
[----:B-----5:R-:W-:Y:S02]  /*1730*/  UIADD3 UR9, UP1, UPT, UR24, UR22, URZ ;  /* 0x0000001618097290 */ /* 0x020fe4000ff3e0ff */
[----:B------:R-:W-:Y:S02]  /*1740*/  UIADD3 UR7, UP2, UPT, UR24, UR20, URZ ;  /* 0x0000001418077290 */ /* 0x000fe4000ff5e0ff */
[----:B0-----:R-:W-:-:S02]  /*1750*/  UIADD3 UR11, UP0, UPT, UR24, UR16, URZ ;  /* 0x00000010180b7290 */ /* 0x001fc4000ff1e0ff */
[----:B------:R-:W-:Y:S02]  /*1760*/  UIADD3.X UR10, UPT, UPT, UR12, UR23, URZ, UP1, !UPT ;  /* 0x000000170c0a7290 */ /* 0x000fe40008ffe4ff */
[----:B------:R-:W-:Y:S02]  /*1770*/  UIADD3.X UR8, UPT, UPT, UR12, UR21, URZ, UP2, !UPT ;  /* 0x000000150c087290 */ /* 0x000fe400097fe4ff */
[----:B------:R-:W-:-:S12]  /*1780*/  UIADD3.X UR12, UPT, UPT, UR12, UR17, URZ, UP0, !UPT ;  /* 0x000000110c0c7290 */ /* 0x000fd800087fe4ff */
.L_x_34:
        /* <DEDUP_REMOVED lines=14> */
[----:B01----:R-:W-:Y:S01]  /*1870*/  IMAD.U32 R6, RZ, RZ, UR13 ;  /* 0x0000000dff067e24 */ /* 0x003fe2000f8e00ff */
        /* <DEDUP_REMOVED lines=8> */
.L_x_35:
        /* <DEDUP_REMOVED lines=16> */
.L_x_118:


//--------------------- .text._Z4reluIcLi2EEvPT_S1_Pbi --------------------------
	.section	.text._Z4reluIcLi2EEvPT_S1_Pbi,"ax",@progbits
	.align	128
        .global         _Z4reluIcLi2EEvPT_S1_Pbi
        .type           _Z4reluIcLi2EEvPT_S1_Pbi,@function
        .size           _Z4reluIcLi2EEvPT_S1_Pbi,(.L_x_119 - _Z4reluIcLi2EEvPT_S1_Pbi)
        .other          _Z4reluIcLi2EEvPT_S1_Pbi,@"STO_CUDA_ENTRY STV_DEFAULT"
_Z4reluIcLi2EEvPT_S1_Pbi:
.text._Z4reluIcLi2EEvPT_S1_Pbi:
        /* <DEDUP_REMOVED lines=31> */
[----:B------:R-:W-:-:S04]  /*01f0*/  IMAD.HI.U32 R9, R3, R4, RZ ;  /* 0x0000000403097227 */ /* 0x000fc800078e00ff */
[----:B------:R-:W-:-:S04]  /*0200*/  IMAD.MOV R2, RZ, RZ, -R9 ;  /* 0x000000ffff027224 */ /* 0x000fc800078e0a09 */
[----:B------:R-:W-:Y:S02]  /*0210*/  IMAD R4, R7, R2, R4 ;  /* 0x0000000207047224 */ /* 0x000fe400078e0204 */
[----:B------:R-:W0:Y:S03]  /*0220*/  LDC.64 R2, c[0x0][0x380] ;  /* 0x0000e000ff027b82 */ /* 0x000e260000000a00 */
[----:B------:R-:W-:-:S13]  /*0230*/  ISETP.GE.U32.AND P0, PT, R4, R7, PT ;  /* 0x000000070400720c */ /* 0x000fda0003f06070 */
[----:B------:R-:W-:Y:S02]  /*0240*/  @P0 IMAD.IADD R4, R4, 0x1, -R7 ;  /* 0x0000000104040824 */ /* 0x000fe400078e0a07 */
[----:B------:R-:W-:-:S03]  /*0250*/  @P0 VIADD R9, R9, 0x1 ;  /* 0x0000000109090836 */ /* 0x000fc60000000000 */
[-C--:B------:R-:W-:Y:S02]  /*0260*/  ISETP.GE.U32.AND P1, PT, R4, R7.reuse, PT ;  /* 0x000000070400720c */ /* 0x080fe40003f26070 */
[----:B------:R-:W1:Y:S11]  /*0270*/  LDC.64 R4, c[0x0][0x388] ;  /* 0x0000e200ff047b82 */ /* 0x000e760000000a00 */
[----:B------:R-:W-:Y:S01]  /*0280*/  @P1 VIADD R9, R9, 0x1 ;  /* 0x0000000109091836 */ /* 0x000fe20000000000 */
[----:B------:R-:W-:-:S05]  /*0290*/  @!P2 LOP3.LUT R9, RZ, R7, RZ, 0x33, !PT ;  /* 0x00000007ff09a212 */ /* 0x000fca00078e33ff */
[----:B------:R-:W-:-:S05]  /*02a0*/  IMAD.IADD R12, R6, 0x1, R9 ;  /* 0x00000001060c7824 */ /* 0x000fca00078e0209 */
[C---:B------:R-:W-:Y:S02]  /*02b0*/  LOP3.LUT R6, R12.reuse, 0x3, RZ, 0xc0, !PT ;  /* 0x000000030c067812 */ /* 0x040fe400078ec0ff */
[----:B------:R-:W-:Y:S02]  /*02c0*/  ISETP.GE.U32.AND P1, PT, R12, 0x3, PT ;  /* 0x000000030c00780c */ /* 0x000fe40003f26070 */
[----:B------:R-:W-:Y:S01]  /*02d0*/  ISETP.NE.AND P0, PT, R6, 0x3, PT ;  /* 0x000000030600780c */ /* 0x000fe20003f05270 */
[----:B------:R-:W-:-:S12]  /*02e0*/  IMAD.MOV.U32 R6, RZ, RZ, R0 ;  /* 0x000000ffff067224 */ /* 0x000fd800078e0000 */
[----:B0-----:R-:W-:Y:S05]  /*02f0*/  @!P0 BRA `(.L_x_39) ;  /* 0x0000000000588947 */ /* 0x001fea0003800000 */
[----:B------:R-:W0:Y:S01]  /*0300*/  LDC.64 R10, c[0x0][0x380] ;  /* 0x0000e000ff0a7b82 */ /* 0x000e220000000a00 */
[----:B------:R-:W-:Y:S02]  /*0310*/  VIADD R12, R12, 0x1 ;  /* 0x000000010c0c7836 */ /* 0x000fe40000000000 */
[----:B------:R-:W-:-:S03]  /*0320*/  IMAD.MOV.U32 R6, RZ, RZ, R0 ;  /* 0x000000ffff067224 */ /* 0x000fc600078e0000 */
[----:B------:R-:W-:Y:S02]  /*0330*/  LOP3.LUT R12, R12, 0x3, RZ, 0xc0, !PT ;  /* 0x000000030c0c7812 */ /* 0x000fe400078ec0ff */
[----:B------:R-:W2:Y:S03]  /*0340*/  LDC.64 R8, c[0x0][0x388] ;  /* 0x0000e200ff087b82 */ /* 0x000ea60000000a00 */
[----:B------:R-:W-:-:S07]  /*0350*/  IMAD.MOV R15, RZ, RZ, -R12 ;  /* 0x000000ffff0f7224 */ /* 0x000fce00078e0a0c */
.L_x_40:
[----:B0-----:R-:W-:-:S06]  /*0360*/  IMAD.WIDE R16, R6, 0x2, R10 ;  /* 0x0000000206107825 */ /* 0x001fcc00078e020a */
[----:B---3--:R-:W3:Y:S01]  /*0370*/  LDG.E.U16 R16, desc[UR16][R16.64] ;  /* 0x0000001010107981 */ /* 0x008ee2000c1e1500 */
[----:B------:R-:W-:-:S05]  /*0380*/  VIADD R15, R15, 0x1 ;  /* 0x000000010f0f7836 */ /* 0x000fca0000000000 */
[----:B------:R-:W-:Y:S02]  /*0390*/  ISETP.NE.AND P0, PT, R15, RZ, PT ;  /* 0x000000ff0f00720c */ /* 0x000fe40003f05270 */
[C---:B---3--:R-:W-:Y:S02]  /*03a0*/  PRMT R12, R16.reuse, 0x9991, RZ ;  /* 0x00009991100c7816 */ /* 0x048fe400000000ff */
[----:B------:R-:W-:Y:S02]  /*03b0*/  PRMT R14, R16, 0x8880, RZ ;  /* 0x00008880100e7816 */ /* 0x000fe400000000ff */
[----:B------:R-:W-:Y:S02]  /*03c0*/  PRMT R12, R12, 0x7710, RZ ;  /* 0x000077100c0c7816 */ /* 0x000fe400000000ff */
[----:B------:R-:W-:Y:S02]  /*03d0*/  PRMT R14, R14, 0x7710, RZ ;  /* 0x000077100e0e7816 */ /* 0x000fe400000000ff */
[----:B------:R-:W-:-:S02]  /*03e0*/  VIMNMX.S16x2 R12, PT, PT, R12, RZ, !PT ;  /* 0x000000ff0c0c7248 */ /* 0x000fc40007fe0300 */
[----:B------:R-:W-:Y:S02]  /*03f0*/  VIMNMX.S16x2 R14, PT, PT, R14, RZ, !PT ;  /* 0x000000ff0e0e7248 */ /* 0x000fe40007fe0300 */
[----:B------:R-:W-:Y:S01]  /*0400*/  PRMT R19, R12, 0x7610, R19 ;  /* 0x000076100c137816 */ /* 0x000fe20000000013 */
[----:B--2---:R-:W-:-:S03]  /*0410*/  IMAD.WIDE R12, R6, 0x2, R8 ;  /* 0x00000002060c7825 */ /* 0x004fc600078e0208 */
[----:B------:R-:W-:Y:S01]  /*0420*/  PRMT R19, R19, 0x7604, R14 ;  /* 0x0000760413137816 */ /* 0x000fe2000000000e */
[----:B------:R-:W-:-:S04]  /*0430*/  IMAD.IADD R6, R7, 0x1, R6 ;  /* 0x0000000107067824 */ /* 0x000fc800078e0206 */
[----:B------:R3:W-:Y:S01]  /*0440*/  STG.E.U16 desc[UR16][R12.64], R19 ;  /* 0x000000130c007986 */ /* 0x0007e2000c101510 */
[----:B------:R-:W-:Y:S05]  /*0450*/  @P0 BRA `(.L_x_40) ;  /* 0xfffffffc00c00947 */ /* 0x000fea000383ffff */
.L_x_39:
[----:B------:R-:W-:Y:S05]  /*0460*/  BSYNC.RECONVERGENT B1 ;  /* 0x0000000000017941 */ /* 0x000fea0003800200 */
.L_x_38:
[----:B------:R-:W-:Y:S05]  /*0470*/  @!P1 BRA `(.L_x_37) ;  /* 0x0000000000dc9947 */ /* 0x000fea0003800000 */
.L_x_41:
[----:B---3--:R-:W-:-:S05]  /*0480*/  IMAD.WIDE R12, R6, 0x2, R2 ;  /* 0x00000002060c7825 */ /* 0x008fca00078e0202 */
[----:B0-----:R0:W2:Y:S02]  /*0490*/  LDG.E.U16 R8, desc[UR16][R12.64] ;  /* 0x000000100c087981 */ /* 0x0010a4000c1e1500 */
[----:B0-----:R-:W-:Y:S01]  /*04a0*/  IMAD.WIDE R12, R7, 0x2, R12 ;  /* 0x00000002070c7825 */ /* 0x001fe200078e020c */
[C---:B--2---:R-:W-:Y:S02]  /*04b0*/  PRMT R10, R8.reuse, 0x9991, RZ ;  /* 0x00009991080a7816 */ /* 0x044fe400000000ff */
[----:B------:R-:W-:Y:S02]  /*04c0*/  PRMT R8, R8, 0x8880, RZ ;  /* 0x0000888008087816 */ /* 0x000fe400000000ff */
[----:B------:R-:W-:Y:S02]  /*04d0*/  PRMT R10, R10, 0x7710, RZ ;  /* 0x000077100a0a7816 */ /* 0x000fe400000000ff */
[----:B------:R-:W-:Y:S02]  /*04e0*/  PRMT R8, R8, 0x7710, RZ ;  /* 0x0000771008087816 */ /* 0x000fe400000000ff */
[----:B------:R-:W-:-:S02]  /*04f0*/  VIMNMX.S16x2 R10, PT, PT, R10, RZ, !PT ;  /* 0x000000ff0a0a7248 */ /* 0x000fc40007fe0300 */
[----:B------:R-:W-:Y:S02]  /*0500*/  VIMNMX.S16x2 R8, PT, PT, R8, RZ, !PT ;  /* 0x000000ff08087248 */ /* 0x000fe40007fe0300 */
[----:B------:R-:W-:Y:S02]  /*0510*/  PRMT R11, R10, 0x7610, R11 ;  /* 0x000076100a0b7816 */ /* 0x000fe4000000000b */
[----:B------:R-:W-:Y:S01]  /*0520*/  PRMT R10, R8, 0x7610, R10 ;  /* 0x00007610080a7816 */ /* 0x000fe2000000000a */
[----:B-1----:R-:W-:-:S03]  /*0530*/  IMAD.WIDE R8, R6, 0x2, R4 ;  /* 0x0000000206087825 */ /* 0x002fc600078e0204 */
[----:B------:R-:W-:-:S05]  /*0540*/  PRMT R17, R11, 0x7604, R10 ;  /* 0x000076040b117816 */ /* 0x000fca000000000a */
[----:B------:R0:W-:Y:S04]  /*0550*/  STG.E.U16 desc[UR16][R8.64], R17 ;  /* 0x0000001108007986 */ /* 0x0001e8000c101510 */
[----:B------:R1:W2:Y:S02]  /*0560*/  LDG.E.U16 R10, desc[UR16][R12.64] ;  /* 0x000000100c0a7981 */ /* 0x0002a4000c1e1500 */
[----:B-1----:R-:W-:Y:S01]  /*0570*/  IMAD.WIDE R12, R7, 0x2, R12 ;  /* 0x00000002070c7825 */ /* 0x002fe200078e020c */
[C---:B--2---:R-:W-:Y:S02]  /*0580*/  PRMT R14, R10.reuse, 0x9991, RZ ;  /* 0x000099910a0e7816 */ /* 0x044fe400000000ff */
[----:B------:R-:W-:Y:S02]  /*0590*/  PRMT R10, R10, 0x8880, RZ ;  /* 0x000088800a0a7816 */ /* 0x000fe400000000ff */
[----:B------:R-:W-:-:S02]  /*05a0*/  PRMT R14, R14, 0x7710, RZ ;  /* 0x000077100e0e7816 */ /* 0x000fc400000000ff */
[----:B------:R-:W-:Y:S02]  /*05b0*/  PRMT R10, R10, 0x7710, RZ ;  /* 0x000077100a0a7816 */ /* 0x000fe400000000ff */
[----:B------:R-:W-:Y:S02]  /*05c0*/  VIMNMX.S16x2 R14, PT, PT, R14, RZ, !PT ;  /* 0x000000ff0e0e7248 */ /* 0x000fe40007fe0300 */
[----:B------:R-:W-:Y:S02]  /*05d0*/  VIMNMX.S16x2 R10, PT, PT, R10, RZ, !PT ;  /* 0x000000ff0a0a7248 */ /* 0x000fe40007fe0300 */
[----:B------:R-:W-:Y:S02]  /*05e0*/  PRMT R15, R14, 0x7610, R15 ;  /* 0x000076100e0f7816 */ /* 0x000fe4000000000f */
[----:B------:R-:W-:Y:S01]  /*05f0*/  PRMT R14, R10, 0x7610, R14 ;  /* 0x000076100a0e7816 */ /* 0x000fe2000000000e */
[----:B------:R-:W-:-:S03]  /*0600*/  IMAD.WIDE R10, R7, 0x2, R8 ;  /* 0x00000002070a7825 */ /* 0x000fc600078e0208 */
[----:B0-----:R-:W-:-:S05]  /*0610*/  PRMT R17, R15, 0x7604, R14 ;  /* 0x000076040f117816 */ /* 0x001fca000000000e */
        /* <DEDUP_REMOVED lines=14> */
[----:B------:R-:W2:Y:S01]  /*0700*/  LDG.E.U16 R12, desc[UR16][R12.64] ;  /* 0x000000100c0c7981 */ /* 0x000ea2000c1e1500 */
[----:B------:R-:W-:-:S05]  /*0710*/  IMAD R6, R7, 0x4, R6 ;  /* 0x0000000407067824 */ /* 0x000fca00078e0206 */
[----:B------:R-:W-:Y:S02]  /*0720*/  ISETP.GE.AND P0, PT, R6, UR6, PT ;  /* 0x0000000606007c0c */ /* 0x000fe4000bf06270 */
        /* <DEDUP_REMOVED lines=8> */
[----:B------:R-:W-:-:S03]  /*07b0*/  IMAD.WIDE R10, R7, 0x2, R8 ;  /* 0x00000002070a7825 */ /* 0x000fc600078e0208 */
[----:B------:R-:W-:-:S05]  /*07c0*/  PRMT R15, R15, 0x7604, R14 ;  /* 0x000076040f0f7816 */ /* 0x000fca000000000e */
[----:B------:R0:W-:Y:S01]  /*07d0*/  STG.E.U16 desc[UR16][R10.64], R15 ;  /* 0x0000000f0a007986 */ /* 0x0001e2000c101510 */
[----:B------:R-:W-:Y:S05]  /*07e0*/  @!P0 BRA `(.L_x_41) ;  /* 0xfffffffc00248947 */ /* 0x000fea000383ffff */
.L_x_37:
[----:B------:R-:W-:Y:S05]  /*07f0*/  BSYNC.RECONVERGENT B0 ;  /* 0x0000000000007941 */ /* 0x000fea0003800200 */
.L_x_36:
        /* <DEDUP_REMOVED lines=12> */
[----:B------:R-:W-:Y:S01]  /*08c0*/  UMOV UR4, URZ ;  /* 0x000000ff00047c82 */ /* 0x000fe20008000000 */
[----:B--2---:R-:W-:Y:S02]  /*08d0*/  UIADD3 UR10, UP0, UPT, UR8, UR12, URZ ;  /* 0x0000000c080a7290 */ /* 0x004fe4000ff1e0ff */
[----:B------:R-:W-:Y:S02]  /*08e0*/  UIADD3 UR8, UP1, UPT, UR8, UR14, URZ ;  /* 0x0000000e08087290 */ /* 0x000fe4000ff3e0ff */
[----:B------:R-:W-:Y:S02]  /*08f0*/  UIADD3.X UR11, UPT, UPT, UR9, UR13, URZ, UP0, !UPT ;  /* 0x0000000d090b7290 */ /* 0x000fe400087fe4ff */
[----:B------:R-:W-:Y:S01]  /*0900*/  UIADD3.X UR9, UPT, UPT, UR9, UR15, URZ, UP1, !UPT ;  /* 0x0000000f09097290 */ /* 0x000fe20008ffe4ff */
[----:B------:R-:W-:-:S11]  /*0910*/  UMOV UR12, 0xffffffff ;  /* 0xffffffff000c7882 */ /* 0x000fd60000000000 */
.L_x_43:
[----:B------:R-:W-:Y:S02]  /*0920*/  USHF.R.S32.HI UR7, URZ, 0x1f, UR12 ;  /* 0x0000001fff077899 */ /* 0x000fe4000801140c */
[----:B------:R-:W-:-:S04]  /*0930*/  UIADD3 UR13, UP0, UPT, -UR12, UR10, URZ ;  /* 0x0000000a0c0d7290 */ /* 0x000fc8000ff1e1ff */
[----:B------:R-:W-:Y:S02]  /*0940*/  UIADD3.X UR14, UPT, UPT, ~UR7, UR11, URZ, UP0, !UPT ;  /* 0x0000000b070e7290 */ /* 0x000fe400087fe5ff */
[----:B------:R-:W-:-:S04]  /*0950*/  IMAD.U32 R2, RZ, RZ, UR13 ;  /* 0x0000000dff027e24 */ /* 0x000fc8000f8e00ff */
[----:B------:R-:W-:-:S05]  /*0960*/  IMAD.U32 R3, RZ, RZ, UR14 ;  /* 0x0000000eff037e24 */ /* 0x000fca000f8e00ff */
[----:B----4-:R-:W2:Y:S01]  /*0970*/  LDG.E.S8 R0, desc[UR16][R2.64+-0x7] ;  /* 0xfffff91002007981 */ /* 0x010ea2000c1e1300 */
        /* <DEDUP_REMOVED lines=13> */
[----:B0-----:R-:W-:-:S05]  /*0a50*/  PRMT R8, R0, 0x7610, R8 ;  /* 0x0000761000087816 */ /* 0x001fca0000000008 */
[----:B------:R0:W-:Y:S04]  /*0a60*/  STG.E.U8 desc[UR16][R4.64+-0x5], R8 ;  /* 0xfffffb0804007986 */ /* 0x0001e8000c101110 */
[----:B------:R-:W4:Y:S02]  /*0a70*/  LDG.E.S8 R0, desc[UR16][R2.64+-0x4] ;  /* 0xfffffc1002007981 */ /* 0x000f24000c1e1300 */
[----:B----4-:R-:W-:-:S04]  /*0a80*/  VIMNMX.S16x2 R0, PT, PT, R0, RZ, !PT ;  /* 0x000000ff00007248 */ /* 0x010fc80007fe0300 */
[----:B-1----:R-:W-:-:S05]  /*0a90*/  PRMT R6, R0, 0x7610, R6 ;  /* 0x0000761000067816 */ /* 0x002fca0000000006 */
[----:B------:R1:W-:Y:S04]  /*0aa0*/  STG.E.U8 desc[UR16][R4.64+-0x4], R6 ;  /* 0xfffffc0604007986 */ /* 0x0003e8000c101110 */
[----:B------:R-:W4:Y:S02]  /*0ab0*/  LDG.E.S8 R0, desc[UR16][R2.64+-0x3] ;  /* 0xfffffd1002007981 */ /* 0x000f24000c1e1300 */
[----:B----4-:R-:W-:-:S04]  /*0ac0*/  VIMNMX.S16x2 R0, PT, PT, R0, RZ, !PT ;  /* 0x000000ff00007248 */ /* 0x010fc80007fe0300 */
[----:B--2---:R-:W-:-:S05]  /*0ad0*/  PRMT R7, R0, 0x7610, R7 ;  /* 0x0000761000077816 */ /* 0x004fca0000000007 */
        /* <DEDUP_REMOVED lines=39> */
[----:B0-----:R-:W-:-:S05]  /*0d50*/  PRMT R8, R0, 0x7610, R8 ;  /* 0x0000761000087816 */ /* 0x001fca0000000008 */
[----:B------:R4:W-:Y:S04]  /*0d60*/  STG.E.U8 desc[UR16][R4.64+0x7], R8 ;  /* 0x0000070804007986 */ /* 0x0009e8000c101110 */
[----:B------:R-:W2:Y:S01]  /*0d70*/  LDG.E.S8 R0, desc[UR16][R2.64+0x8] ;  /* 0x0000081002007981 */ /* 0x000ea2000c1e1300 */
[----:B------:R-:W-:Y:S02]  /*0d80*/  UIADD3 UR6, UPT, UPT, UR6, 0x10, URZ ;  /* 0x0000001006067890 */ /* 0x000fe4000fffe0ff */
[----:B------:R-:W-:Y:S02]  /*0d90*/  UIADD3 UR4, UPT, UPT, UR4, -0x10, URZ ;  /* 0xfffffff004047890 */ /* 0x000fe4000fffe0ff */
[----:B------:R-:W-:Y:S02]  /*0da0*/  UISETP.NE.AND UP0, UPT, UR6, URZ, UPT ;  /* 0x000000ff0600728c */ /* 0x000fe4000bf05270 */
[----:B------:R-:W-:Y:S01]  /*0db0*/  UIADD3 UR12, UPT, UPT, UR12, -0x10, URZ ;  /* 0xfffffff00c0c7890 */ /* 0x000fe2000fffe0ff */
[----:B--2---:R-:W-:-:S05]  /*0dc0*/  VIMNMX.S16x2 R0, PT, PT, R0, RZ, !PT ;  /* 0x000000ff00007248 */ /* 0x004fca0007fe0300 */
[----:B------:R4:W-:Y:S01]  /*0dd0*/  STG.E.U8 desc[UR16][R4.64+0x8], R0 ;  /* 0x0000080004007986 */ /* 0x0009e2000c101110 */
[----:B------:R-:W-:Y:S05]  /*0de0*/  BRA.U UP0, `(.L_x_43) ;  /* 0xfffffff900cc7547 */ /* 0x000fea000b83ffff */
[----:B------:R-:W-:-:S12]  /*0df0*/  UIADD3 UR4, UPT, UPT, UR4, -0x1, URZ ;  /* 0xffffffff04047890 */ /* 0x000fd8000fffe0ff */
.L_x_42:
[----:B------:R-:W-:-:S13]  /*0e00*/  ISETP.NE.AND P0, PT, RZ, UR18, PT ;  /* 0x00000012ff007c0c */ /* 0x000fda000bf05270 */
[----:B------:R-:W-:Y:S05]  /*0e10*/  @!P0 EXIT ;  /* 0x000000000000894d */ /* 0x000fea0003800000 */
[----:B------:R-:W-:Y:S02]  /*0e20*/  UISETP.GE.U32.AND UP0, UPT, UR18, 0x8, UPT ;  /* 0x000000081200788c */ /* 0x000fe4000bf06070 */
[----:B------:R-:W-:-:S06]  /*0e30*/  ULOP3.LUT UR12, UR5, 0x7, URZ, 0xc0, !UPT ;  /* 0x00000007050c7892 */ /* 0x000fcc000f8ec0ff */
[----:B------:R-:W-:Y:S01]  /*0e40*/  ISETP.NE.AND P0, PT, RZ, UR12, PT ;  /* 0x0000000cff007c0c */ /* 0x000fe2000bf05270 */
[----:B------:R-:W-:-:S12]  /*0e50*/  BRA.U !UP0, `(.L_x_44) ;  /* 0x0000000108ac7547 */ /* 0x000fd8000b800000 */
[----:B------:R-:W2:Y:S01]  /*0e60*/  LDCU.128 UR8, c[0x0][0x380] ;  /* 0x00007000ff0877ac */ /* 0x000ea20008000c00 */
[----:B------:R-:W-:-:S04]  /*0e70*/  UIADD3 UR6, UPT, UPT, -UR4, UR19, URZ ;  /* 0x0000001304067290 */ /* 0x000fc8000fffe1ff */
[----:B------:R-:W-:Y:S02]  /*0e80*/  USHF.R.S32.HI UR7, URZ, 0x1f, UR6 ;  /* 0x0000001fff077899 */ /* 0x000fe40008011406 */
[----:B--2---:R-:W-:-:S04]  /*0e90*/  UIADD3 UR8, UP0, UPT, UR6, UR8, URZ ;  /* 0x0000000806087290 */ /* 0x004fc8000ff1e0ff */
[----:B------:R-:W-:Y:S02]  /*0ea0*/  UIADD3.X UR9, UPT, UPT, UR7, UR9, URZ, UP0, !UPT ;  /* 0x0000000907097290 */ /* 0x000fe400087fe4ff */
[----:B------:R-:W-:-:S04]  /*0eb0*/  IMAD.U32 R2, RZ, RZ, UR8 ;  /* 0x00000008ff027e24 */ /* 0x000fc8000f8e00ff */
[----:B------:R-:W-:-:S05]  /*0ec0*/  IMAD.U32 R3, RZ, RZ, UR9 ;  /* 0x00000009ff037e24 */ /* 0x000fca000f8e00ff */
[----:B----4-:R-:W2:Y:S01]  /*0ed0*/  LDG.E.S8 R0, desc[UR16][R2.64] ;  /* 0x0000001002007981 */ /* 0x010ea2000c1e1300 */
[----:B------:R-:W-:-:S04]  /*0ee0*/  UIADD3 UR6, UP0, UPT, UR6, UR10, URZ ;  /* 0x0000000a06067290 */ /* 0x000fc8000ff1e0ff */
[----:B------:R-:W-:Y:S02]  /*0ef0*/  UIADD3.X UR7, UPT, UPT, UR7, UR11, URZ, UP0, !UPT ;  /* 0x0000000b07077290 */ /* 0x000fe400087fe4ff */
        /* <DEDUP_REMOVED lines=33> */
.L_x_44:
[----:B------:R-:W-:Y:S05]  /*1110*/  @!P0 EXIT ;  /* 0x000000000000894d */ /* 0x000fea0003800000 */
[----:B------:R-:W-:Y:S02]  /*1120*/  UISETP.GE.U32.AND UP0, UPT, UR12, 0x4, UPT ;  /* 0x000000040c00788c */ /* 0x000fe4000bf06070 */
[----:B------:R-:W-:-:S06]  /*1130*/  ULOP3.LUT UR6, UR5, 0x3, URZ, 0xc0, !UPT ;  /* 0x0000000305067892 */ /* 0x000fcc000f8ec0ff */
[----:B------:R-:W-:Y:S01]  /*1140*/  ISETP.NE.AND P0, PT, RZ, UR6, PT ;  /* 0x00000006ff007c0c */ /* 0x000fe2000bf05270 */
[----:B------:R-:W-:-:S12]  /*1150*/  BRA.U !UP0, `(.L_x_45) ;  /* 0x00000001086c7547 */ /* 0x000fd8000b800000 */
[----:B------:R-:W5:Y:S01]  /*1160*/  LDCU.128 UR8, c[0x0][0x380] ;  /* 0x00007000ff0877ac */ /* 0x000f620008000c00 */
[----:B------:R-:W-:-:S04]  /*1170*/  UIADD3 UR5, UPT, UPT, -UR4, UR19, URZ ;  /* 0x0000001304057290 */ /* 0x000fc8000fffe1ff */
[----:B------:R-:W-:Y:S02]  /*1180*/  USHF.R.S32.HI UR7, URZ, 0x1f, UR5 ;  /* 0x0000001fff077899 */ /* 0x000fe40008011405 */
[----:B-----5:R-:W-:-:S04]  /*1190*/  UIADD3 UR8, UP0, UPT, UR5, UR8, URZ ;  /* 0x0000000805087290 */ /* 0x020fc8000ff1e0ff */
[----:B------:R-:W-:Y:S02]  /*11a0*/  UIADD3.X UR9, UPT, UPT, UR7, UR9, URZ, UP0, !UPT ;  /* 0x0000000907097290 */ /* 0x000fe400087fe4ff */
[----:B------:R-:W-:-:S04]  /*11b0*/  IMAD.U32 R2, RZ, RZ, UR8 ;  /* 0x00000008ff027e24 */ /* 0x000fc8000f8e00ff */
[----:B------:R-:W-:-:S05]  /*11c0*/  IMAD.U32 R3, RZ, RZ, UR9 ;  /* 0x00000009ff037e24 */ /* 0x000fca000f8e00ff */
[----:B--2-4-:R-:W2:Y:S01]  /*11d0*/  LDG.E.S8 R0, desc[UR16][R2.64] ;  /* 0x0000001002007981 */ /* 0x014ea2000c1e1300 */
        /* <DEDUP_REMOVED lines=13> */
[----:B0-----:R-:W-:-:S05]  /*12b0*/  PRMT R8, R0, 0x7610, R8 ;  /* 0x0000761000087816 */ /* 0x001fca0000000008 */
[----:B------:R1:W-:Y:S04]  /*12c0*/  STG.E.U8 desc[UR16][R4.64+0x2], R8 ;  /* 0x0000020804007986 */ /* 0x0003e8000c101110 */
[----:B------:R-:W2:Y:S01]  /*12d0*/  LDG.E.S8 R0, desc[UR16][R2.64+0x3] ;  /* 0x0000031002007981 */ /* 0x000ea2000c1e1300 */
[----:B------:R-:W-:Y:S01]  /*12e0*/  UIADD3 UR4, UPT, UPT, UR4, -0x4, URZ ;  /* 0xfffffffc04047890 */ /* 0x000fe2000fffe0ff */
[----:B--2---:R-:W-:-:S05]  /*12f0*/  VIMNMX.S16x2 R0, PT, PT, R0, RZ, !PT ;  /* 0x000000ff00007248 */ /* 0x004fca0007fe0300 */
[----:B------:R1:W-:Y:S06]  /*1300*/  STG.E.U8 desc[UR16][R4.64+0x3], R0 ;  /* 0x0000030004007986 */ /* 0x0003ec000c101110 */
.L_x_45:
        /* <DEDUP_REMOVED lines=8> */
.L_x_46:
        /* <DEDUP_REMOVED lines=17> */
.L_x_47:
        /* <DEDUP_REMOVED lines=14> */
.L_x_119:


//--------------------- .text._Z9relu_gradIcLi1EEvPT_S1_PbS1_i --------------------------
	.section	.text._Z9relu_gradIcLi1EEvPT_S1_PbS1_i,"ax",@progbits
	.align	128
        .global         _Z9relu_gradIcLi1EEvPT_S1_PbS1_i
        .type           _Z9relu_gradIcLi1EEvPT_S1_PbS1_i,@function
        .size           _Z9relu_gradIcLi1EEvPT_S1_PbS1_i,(.L_x_120 - _Z9relu_gradIcLi1EEvPT_S1_PbS1_i)
        .other          _Z9relu_gradIcLi1EEvPT_S1_PbS1_i,@"STO_CUDA_ENTRY STV_DEFAULT"
_Z9relu_gradIcLi1EEvPT_S1_PbS1_i:
.text._Z9relu_gradIcLi1EEvPT_S1_PbS1_i:
[----:B------:R-:W-:Y:S01]  /*0000*/  LDC R1, c[0x0][0x37c] ;  /* 0x0000df00ff017b82 */ /* 0x000fe20000000800 */
[----:B------:R-:W0:Y:S07]  /*0010*/  S2R R3, SR_TID.X ;  /* 0x0000000000037919 */ /* 0x000e2e0000002100 */
[----:B------:R-:W0:Y:S01]  /*0020*/  S2UR UR4, SR_CTAID.X ;  /* 0x00000000000479c3 */ /* 0x000e220000002500 */
[----:B------:R-:W1:Y:S07]  /*0030*/  LDCU UR6, c[0x0][0x3a0] ;  /* 0x00007400ff0677ac */ /* 0x000e6e0008000800 */
[----:B------:R-:W0:Y:S01]  /*0040*/  LDC R0, c[0x0][0x360] ;  /* 0x0000d800ff007b82 */ /* 0x000e220000000800 */
[----:B------:R-:W2:Y:S01]  /*0050*/  LDCU UR5, c[0x0][0x370] ;  /* 0x00006e00ff0577ac */ /* 0x000ea20008000800 */
[----:B0-----:R-:W-:-:S02]  /*0060*/  IMAD R3, R0, UR4, R3 ;  /* 0x0000000400037c24 */ /* 0x001fc4000f8e0203 */
[----:B--2---:R-:W-:-:S03]  /*0070*/  IMAD R0, R0, UR5, RZ ;  /* 0x0000000500007c24 */ /* 0x004fc6000f8e02ff */
[----:B-1----:R-:W-:-:S13]  /*0080*/  ISETP.GE.AND P0, PT, R3, UR6, PT ;  /* 0x0000000603007c0c */ /* 0x002fda000bf06270 */
[----:B------:R-:W-:Y:S05]  /*0090*/  @P0 EXIT ;  /* 0x000000000000094d */ /* 0x000fea0003800000 */
[----:B------:R-:W0:Y:S01]  /*00a0*/  I2F.U32.RP R8, R0 ;  /* 0x0000000000087306 */ /* 0x000e220000209000 */
[C---:B------:R-:W-:Y:S01]  /*00b0*/  IMAD.IADD R2, R0.reuse, 0x1, R3 ;  /* 0x0000000100027824 */ /* 0x040fe200078e0203 */
[----:B------:R-:W-:Y:S01]  /*00c0*/  ISETP.NE.U32.AND P2, PT, R0, RZ, PT ;  /* 0x000000ff0000720c */ /* 0x000fe20003f45070 */
[----:B------:R-:W-:Y:S01]  /*00d0*/  IMAD.MOV R9, RZ, RZ, -R0 ;  /* 0x000000ffff097224 */ /* 0x000fe200078e0a00 */
[----:B------:R-:W1:Y:S01]  /*00e0*/  LDCU.64 UR4, c[0x0][0x358] ;  /* 0x00006b00ff0477ac */ /* 0x000e620008000a00 */
[----:B------:R-:W-:Y:S01]  /*00f0*/  BSSY.RECONVERGENT B0, `(.L_x_48) ;  /* 0x000002e000007945 */ /* 0x000fe20003800200 */
[C---:B------:R-:W-:Y:S02]  /*0100*/  ISETP.GE.AND P0, PT, R2.reuse, UR6, PT ;  /* 0x0000000602007c0c */ /* 0x040fe4000bf06270 */
[----:B------:R-:W-:Y:S01]  /*0110*/  VIMNMX R7, PT, PT, R2, UR6, !PT ;  /* 0x0000000602077c48 */ /* 0x000fe2000ffe0100 */
[----:B------:R-:W2:Y:S01]  /*0120*/  LDCU.64 UR8, c[0x0][0x398] ;  /* 0x00007300ff0877ac */ /* 0x000ea20008000a00 */
[----:B------:R-:W-:Y:S01]  /*0130*/  SEL R6, RZ, 0x1, P0 ;  /* 0x00000001ff067807 */ /* 0x000fe20000000000 */
[----:B------:R-:W3:Y:S03]  /*0140*/  LDCU.128 UR12, c[0x0][0x380] ;  /* 0x00007000ff0c77ac */ /* 0x000ee60008000c00 */
[----:B------:R-:W-:Y:S01]  /*0150*/  IADD3 R7, PT, PT, R7, -R2, -R6 ;  /* 0x8000000207077210 */ /* 0x000fe20007ffe806 */
[----:B0-----:R-:W0:Y:S02]  /*0160*/  MUFU.RCP R8, R8 ;  /* 0x0000000800087308 */ /* 0x001e240000001000 */
[----:B0-----:R-:W-:-:S06]  /*0170*/  VIADD R4, R8, 0xffffffe ;  /* 0x0ffffffe08047836 */ /* 0x001fcc0000000000 */
[----:B------:R0:W4:Y:S02]  /*0180*/  F2I.FTZ.U32.TRUNC.NTZ R5, R4 ;  /* 0x0000000400057305 */ /* 0x000124000021f000 */
[----:B0-----:R-:W-:Y:S02]  /*0190*/  IMAD.MOV.U32 R4, RZ, RZ, RZ ;  /* 0x000000ffff047224 */ /* 0x001fe400078e00ff */
[----:B----4-:R-:W-:-:S04]  /*01a0*/  IMAD R9, R9, R5, RZ ;  /* 0x0000000509097224 */ /* 0x010fc800078e02ff */
[----:B------:R-:W-:-:S06]  /*01b0*/  IMAD.HI.U32 R8, R5, R9, R4 ;  /* 0x0000000905087227 */ /* 0x000fcc00078e0004 */
[----:B------:R-:W-:-:S04]  /*01c0*/  IMAD.HI.U32 R5, R8, R7, RZ ;  /* 0x0000000708057227 */ /* 0x000fc800078e00ff */
[----:B------:R-:W-:-:S04]  /*01d0*/  IMAD.MOV R2, RZ, RZ, -R5 ;  /* 0x000000ffff027224 */ /* 0x000fc800078e0a05 */
[----:B------:R-:W-:-:S05]  /*01e0*/  IMAD R7, R0, R2, R7 ;  /* 0x0000000200077224 */ /* 0x000fca00078e0207 */
[----:B------:R-:W-:-:S13]  /*01f0*/  ISETP.GE.U32.AND P0, PT, R7, R0, PT ;  /* 0x000000000700720c */ /* 0x000fda0003f06070 */
[----:B------:R-:W-:Y:S02]  /*0200*/  @P0 IMAD.IADD R7, R7, 0x1, -R0 ;  /* 0x0000000107070824 */ /* 0x000fe400078e0a00 */
[----:B------:R-:W-:-:S03]  /*0210*/  @P0 VIADD R5, R5, 0x1 ;  /* 0x0000000105050836 */ /* 0x000fc60000000000 */
[----:B------:R-:W-:-:S13]  /*0220*/  ISETP.GE.U32.AND P1, PT, R7, R0, PT ;  /* 0x000000000700720c */ /* 0x000fda0003f26070 */
[----:B------:R-:W-:Y:S01]  /*0230*/  @P1 VIADD R5, R5, 0x1 ;  /* 0x0000000105051836 */ /* 0x000fe20000000000 */
[----:B------:R-:W-:-:S05]  /*0240*/  @!P2 LOP3.LUT R5, RZ, R0, RZ, 0x33, !PT ;  /* 0x00000000ff05a212 */ /* 0x000fca00078e33ff */
[----:B------:R-:W-:-:S05]  /*0250*/  IMAD.IADD R2, R6, 0x1, R5 ;  /* 0x0000000106027824 */ /* 0x000fca00078e0205 */
[C---:B------:R-:W-:Y:S02]  /*0260*/  LOP3.LUT R4, R2.reuse, 0x3, RZ, 0xc0, !PT ;  /* 0x0000000302047812 */ /* 0x040fe400078ec0ff */
[----:B------:R-:W-:Y:S02]  /*0270*/  ISETP.GE.U32.AND P0, PT, R2, 0x3, PT ;  /* 0x000000030200780c */ /* 0x000fe40003f06070 */
[----:B------:R-:W-:-:S13]  /*0280*/  ISETP.NE.AND P1, PT, R4, 0x3, PT ;  /* 0x000000030400780c */ /* 0x000fda0003f25270 */
[----:B-123--:R-:W-:Y:S05]  /*0290*/  @!P1 BRA `(.L_x_49) ;  /* 0x00000000004c9947 */ /* 0x00efea0003800000 */
[----:B------:R-:W-:-:S05]  /*02a0*/  VIADD R2, R2, 0x1 ;  /* 0x0000000102027836 */ /* 0x000fca0000000000 */
[----:B------:R-:W-:-:S05]  /*02b0*/  LOP3.LUT R2, R2, 0x3, RZ, 0xc0, !PT ;  /* 0x0000000302027812 */ /* 0x000fca00078ec0ff */
[----:B------:R-:W-:-:S07]  /*02c0*/  IMAD.MOV R2, RZ, RZ, -R2 ;  /* 0x000000ffff027224 */ /* 0x000fce00078e0a02 */
.L_x_50:
[----:B0-----:R-:W-:Y:S02]  /*02d0*/  SHF.R.S32.HI R9, RZ, 0x1f, R3 ;  /* 0x0000001fff097819 */ /* 0x001fe40000011403 */
[C---:B------:R-:W-:Y:S02]  /*02e0*/  IADD3 R6, P1, PT, R3.reuse, UR14, RZ ;  /* 0x0000000e03067c10 */ /* 0x040fe4000ff3e0ff */
[----:B------:R-:W-:Y:S02]  /*02f0*/  IADD3 R4, P2, PT, R3, UR12, RZ ;  /* 0x0000000c03047c10 */ /* 0x000fe4000ff5e0ff */
[C---:B------:R-:W-:Y:S02]  /*0300*/  IADD3.X R7, PT, PT, R9.reuse, UR15, RZ, P1, !PT ;  /* 0x0000000f09077c10 */ /* 0x040fe40008ffe4ff */
[----:B------:R-:W-:-:S03]  /*0310*/  IADD3.X R5, PT, PT, R9, UR13, RZ, P2, !PT ;  /* 0x0000000d09057c10 */ /* 0x000fc600097fe4ff */
[----:B------:R-:W2:Y:S04]  /*0320*/  LDG.E.S8 R6, desc[UR4][R6.64] ;  /* 0x0000000406067981 */ /* 0x000ea8000c1e1300 */
[----:B------:R-:W3:Y:S01]  /*0330*/  LDG.E.U8 R4, desc[UR4][R4.64] ;  /* 0x0000000404047981 */ /* 0x000ee2000c1e1100 */
[----:B------:R-:W-:Y:S01]  /*0340*/  IADD3 R8, P2, PT, R3, UR8, RZ ;  /* 0x0000000803087c10 */ /* 0x000fe2000ff5e0ff */
[----:B------:R-:W-:Y:S02]  /*0350*/  VIADD R2, R2, 0x1 ;  /* 0x0000000102027836 */ /* 0x000fe40000000000 */
[----:B------:R-:W-:Y:S01]  /*0360*/  IMAD.IADD R3, R0, 0x1, R3 ;  /* 0x0000000100037824 */ /* 0x000fe200078e0203 */
[----:B------:R-:W-:Y:S02]  /*0370*/  IADD3.X R9, PT, PT, R9, UR9, RZ, P2, !PT ;  /* 0x0000000909097c10 */ /* 0x000fe400097fe4ff */
[----:B--2---:R-:W-:-:S04]  /*0380*/  ISETP.GT.AND P1, PT, R6, RZ, PT ;  /* 0x000000ff0600720c */ /* 0x004fc80003f24270 */
[----:B---3--:R-:W-:Y:S02]  /*0390*/  SEL R11, R4, RZ, P1 ;  /* 0x000000ff040b7207 */ /* 0x008fe40000800000 */
[----:B------:R-:W-:-:S03]  /*03a0*/  ISETP.NE.AND P1, PT, R2, RZ, PT ;  /* 0x000000ff0200720c */ /* 0x000fc60003f25270 */
[----:B------:R0:W-:Y:S10]  /*03b0*/  STG.E.U8 desc[UR4][R8.64], R11 ;  /* 0x0000000b08007986 */ /* 0x0001f4000c101104 */
[----:B------:R-:W-:Y:S05]  /*03c0*/  @P1 BRA `(.L_x_50) ;  /* 0xfffffffc00c01947 */ /* 0x000fea000383ffff */
.L_x_49:
[----:B------:R-:W-:Y:S05]  /*03d0*/  BSYNC.RECONVERGENT B0 ;  /* 0x0000000000007941 */ /* 0x000fea0003800200 */
.L_x_48:
[----:B------:R-:W-:Y:S05]  /*03e0*/  @!P0 EXIT ;  /* 0x000000000000894d */ /* 0x000fea0003800000 */
[----:B------:R-:W-:Y:S01]  /*03f0*/  SHF.R.S32.HI R2, RZ, 0x1f, R0 ;  /* 0x0000001fff027819 */ /* 0x000fe20000011400 */
[----:B------:R-:W1:Y:S01]  /*0400*/  LDCU.64 UR12, c[0x0][0x398] ;  /* 0x00007300ff0c77ac */ /* 0x000e620008000a00 */
[----:B------:R-:W2:Y:S05]  /*0410*/  LDCU.128 UR8, c[0x0][0x380] ;  /* 0x00007000ff0877ac */ /* 0x000eaa0008000c00 */
.L_x_51:
[----:B------:R-:W-:Y:S02]  /*0420*/  SHF.R.S32.HI R7, RZ, 0x1f, R3 ;  /* 0x0000001fff077819 */ /* 0x000fe40000011403 */
[C---:B--2---:R-:W-:Y:S02]  /*0430*/  IADD3 R10, P1, PT, R3.reuse, UR10, RZ ;  /* 0x0000000a030a7c10 */ /* 0x044fe4000ff3e0ff */
[----:B0--3--:R-:W-:Y:S02]  /*0440*/  IADD3 R8, P0, PT, R3, UR8, RZ ;  /* 0x0000000803087c10 */ /* 0x009fe4000ff1e0ff */
[C---:B------:R-:W-:Y:S02]  /*0450*/  IADD3.X R11, PT, PT, R7.reuse, UR11, RZ, P1, !PT ;  /* 0x0000000b070b7c10 */ /* 0x040fe40008ffe4ff */
[----:B------:R-:W-:-:S03]  /*0460*/  IADD3.X R9, PT, PT, R7, UR9, RZ, P0, !PT ;  /* 0x0000000907097c10 */ /* 0x000fc600087fe4ff */
[----:B------:R-:W2:Y:S04]  /*0470*/  LDG.E.S8 R4, desc[UR4][R10.64] ;  /* 0x000000040a047981 */ /* 0x000ea8000c1e1300 */
[----:B------:R-:W3:Y:S01]  /*0480*/  LDG.E.U8 R5, desc[UR4][R8.64] ;  /* 0x0000000408057981 */ /* 0x000ee2000c1e1100 */
[----:B-1----:R-:W-:Y:S02]  /*0490*/  IADD3 R14, P2, PT, R3, UR12, RZ ;  /* 0x0000000c030e7c10 */ /* 0x002fe4000ff5e0ff */
[----:B------:R-:W-:Y:S02]  /*04a0*/  IADD3 R6, P0, PT, R0, R10, RZ ;  /* 0x0000000a00067210 */ /* 0x000fe40007f1e0ff */
[----:B------:R-:W-:-:S03]  /*04b0*/  IADD3.X R15, PT, PT, R7, UR13, RZ, P2, !PT ;  /* 0x0000000d070f7c10 */ /* 0x000fc600097fe4ff */
[----:B------:R-:W-:Y:S01]  /*04c0*/  IMAD.X R7, R2, 0x1, R11, P0 ;  /* 0x0000000102077824 */ /* 0x000fe200000e060b */
[----:B--2---:R-:W-:Y:S02]  /*04d0*/  ISETP.GT.AND P1, PT, R4, RZ, PT ;  /* 0x000000ff0400720c */ /* 0x004fe40003f24270 */
[----:B------:R-:W-:Y:S02]  /*04e0*/  IADD3 R4, P2, PT, R0, R8, RZ ;  /* 0x0000000800047210 */ /* 0x000fe40007f5e0ff */
[----:B---3--:R-:W-:-:S03]  /*04f0*/  SEL R17, R5, RZ, P1 ;  /* 0x000000ff05117207 */ /* 0x008fc60000800000 */
[----:B------:R-:W-:Y:S02]  /*0500*/  IMAD.X R5, R2, 0x1, R9, P2 ;  /* 0x0000000102057824 */ /* 0x000fe400010e0609 */
[----:B------:R0:W-:Y:S04]  /*0510*/  STG.E.U8 desc[UR4][R14.64], R17 ;  /* 0x000000110e007986 */ /* 0x0001e8000c101104 */
[----:B------:R-:W2:Y:S04]  /*0520*/  LDG.E.S8 R10, desc[UR4][R6.64] ;  /* 0x00000004060a7981 */ /* 0x000ea8000c1e1300 */
[----:B------:R-:W3:Y:S01]  /*0530*/  LDG.E.U8 R11, desc[UR4][R4.64] ;  /* 0x00000004040b7981 */ /* 0x000ee2000c1e1100 */
[----:B------:R-:W-:-:S02]  /*0540*/  IADD3 R8, P2, PT, R0, R14, RZ ;  /* 0x0000000e00087210 */ /* 0x000fc40007f5e0ff */
[----:B------:R-:W-:-:S03]  /*0550*/  IADD3 R12, P1, PT, R0, R6, RZ ;  /* 0x00000006000c7210 */ /* 0x000fc60007f3e0ff */
[C---:B------:R-:W-:Y:S02]  /*0560*/  IMAD.X R9, R2.reuse, 0x1, R15, P2 ;  /* 0x0000000102097824 */ /* 0x040fe400010e060f */
        /* <DEDUP_REMOVED lines=9> */
[----:B0-----:R-:W-:-:S03]  /*0600*/  IADD3 R14, P1, PT, R0, R12, RZ ;  /* 0x0000000c000e7210 */ /* 0x001fc60007f3e0ff */
        /* <DEDUP_REMOVED lines=8> */
[----:B------:R-:W4:Y:S01]  /*0690*/  LDG.E.U8 R6, desc[UR4][R6.64] ;  /* 0x0000000406067981 */ /* 0x000f22000c1e1100 */
[C---:B-1----:R-:W-:Y:S01]  /*06a0*/  IADD3 R8, P1, PT, R0.reuse, R4, RZ ;  /* 0x0000000400087210 */ /* 0x042fe20007f3e0ff */
[----:B------:R-:W-:-:S04]  /*06b0*/  IMAD R3, R0, 0x4, R3 ;  /* 0x0000000400037824 */ /* 0x000fc800078e0203 */
[----:B------:R-:W-:Y:S01]  /*06c0*/  IMAD.X R9, R2, 0x1, R5, P1 ;  /* 0x0000000102097824 */ /* 0x000fe200008e0605 */
[----:B--2---:R-:W-:-:S04]  /*06d0*/  ISETP.GT.AND P0, PT, R14, RZ, PT ;  /* 0x000000ff0e00720c */ /* 0x004fc80003f04270 */
[----:B----4-:R-:W-:Y:S02]  /*06e0*/  SEL R11, R6, RZ, P0 ;  /* 0x000000ff060b7207 */ /* 0x010fe40000000000 */
[----:B------:R-:W-:-:S03]  /*06f0*/  ISETP.GE.AND P0, PT, R3, UR6, PT ;  /* 0x0000000603007c0c */ /* 0x000fc6000bf06270 */
[----:B------:R3:W-:Y:S10]  /*0700*/  STG.E.U8 desc[UR4][R8.64], R11 ;  /* 0x0000000b08007986 */ /* 0x0007f4000c101104 */
[----:B------:R-:W-:Y:S05]  /*0710*/  @!P0 BRA `(.L_x_51) ;  /* 0xfffffffc00408947 */ /* 0x000fea000383ffff */
[----:B------:R-:W-:Y:S05]  /*0720*/  EXIT ;  /* 0x000000000000794d */ /* 0x000fea0003800000 */
.L_x_52:
        /* <DEDUP_REMOVED lines=13> */
.L_x_120:


//--------------------- .text._Z4reluIcLi1EEvPT_S1_Pbi --------------------------
	.section	.text._Z4reluIcLi1EEvPT_S1_Pbi,"ax",@progbits
	.align	128
        .global         _Z4reluIcLi1EEvPT_S1_Pbi
        .type           _Z4reluIcLi1EEvPT_S1_Pbi,@function
        .size           _Z4reluIcLi1EEvPT_S1_Pbi,(.L_x_121 - _Z4reluIcLi1EEvPT_S1_Pbi)
        .other          _Z4reluIcLi1EEvPT_S1_Pbi,@"STO_CUDA_ENTRY STV_DEFAULT"
_Z4reluIcLi1EEvPT_S1_Pbi:
.text._Z4reluIcLi1EEvPT_S1_Pbi:
        /* <DEDUP_REMOVED lines=18> */
[----:B------:R-:W2:Y:S01]  /*0120*/  LDCU.128 UR8, c[0x0][0x380] ;  /* 0x00007000ff0877ac */ /* 0x000ea20008000c00 */
[----:B------:R-:W-:-:S04]  /*0130*/  SEL R6, RZ, 0x1, P0 ;  /* 0x00000001ff067807 */ /* 0x000fc80000000000 */
[----:B------:R-:W-:Y:S01]  /*0140*/  IADD3 R7, PT, PT, R7, -R2, -R6 ;  /* 0x8000000207077210 */ /* 0x000fe20007ffe806 */
[----:B0-----:R-:W0:Y:S02]  /*0150*/  MUFU.RCP R8, R8 ;  /* 0x0000000800087308 */ /* 0x001e240000001000 */
[----:B0-----:R-:W-:-:S06]  /*0160*/  VIADD R4, R8, 0xffffffe ;  /* 0x0ffffffe08047836 */ /* 0x001fcc0000000000 */
[----:B------:R0:W3:Y:S02]  /*0170*/  F2I.FTZ.U32.TRUNC.NTZ R5, R4 ;  /* 0x0000000400057305 */ /* 0x0000e4000021f000 */
[----:B0-----:R-:W-:Y:S02]  /*0180*/  IMAD.MOV.U32 R4, RZ, RZ, RZ ;  /* 0x000000ffff047224 */ /* 0x001fe400078e00ff */
[----:B---3--:R-:W-:-:S04]  /*0190*/  IMAD R9, R9, R5, RZ ;  /* 0x0000000509097224 */ /* 0x008fc800078e02ff */
        /* <DEDUP_REMOVED lines=14> */
[----:B-12---:R-:W-:Y:S05]  /*0280*/  @!P1 BRA `(.L_x_54) ;  /* 0x00000000003c9947 */ /* 0x006fea0003800000 */
[----:B------:R-:W-:-:S05]  /*0290*/  VIADD R2, R2, 0x1 ;  /* 0x0000000102027836 */ /* 0x000fca0000000000 */
[----:B------:R-:W-:-:S05]  /*02a0*/  LOP3.LUT R2, R2, 0x3, RZ, 0xc0, !PT ;  /* 0x0000000302027812 */ /* 0x000fca00078ec0ff */
[----:B------:R-:W-:-:S07]  /*02b0*/  IMAD.MOV R2, RZ, RZ, -R2 ;  /* 0x000000ffff027224 */ /* 0x000fce00078e0a02 */
.L_x_55:
[----:B0-----:R-:W-:Y:S02]  /*02c0*/  SHF.R.S32.HI R7, RZ, 0x1f, R3 ;  /* 0x0000001fff077819 */ /* 0x001fe40000011403 */
[----:B------:R-:W-:-:S04]  /*02d0*/  IADD3 R4, P1, PT, R3, UR8, RZ ;  /* 0x0000000803047c10 */ /* 0x000fc8000ff3e0ff */
[----:B------:R-:W-:-:S05]  /*02e0*/  IADD3.X R5, PT, PT, R7, UR9, RZ, P1, !PT ;  /* 0x0000000907057c10 */ /* 0x000fca0008ffe4ff */
[----:B------:R-:W2:Y:S01]  /*02f0*/  LDG.E.S8 R4, desc[UR4][R4.64] ;  /* 0x0000000404047981 */ /* 0x000ea2000c1e1300 */
[----:B------:R-:W-:Y:S01]  /*0300*/  IADD3 R6, P1, PT, R3, UR10, RZ ;  /* 0x0000000a03067c10 */ /* 0x000fe2000ff3e0ff */
[----:B------:R-:W-:Y:S02]  /*0310*/  VIADD R2, R2, 0x1 ;  /* 0x0000000102027836 */ /* 0x000fe40000000000 */
[----:B------:R-:W-:Y:S01]  /*0320*/  IMAD.IADD R3, R0, 0x1, R3 ;  /* 0x0000000100037824 */ /* 0x000fe200078e0203 */
[----:B------:R-:W-:Y:S02]  /*0330*/  IADD3.X R7, PT, PT, R7, UR11, RZ, P1, !PT ;  /* 0x0000000b07077c10 */ /* 0x000fe40008ffe4ff */
[----:B------:R-:W-:Y:S02]  /*0340*/  ISETP.NE.AND P1, PT, R2, RZ, PT ;  /* 0x000000ff0200720c */ /* 0x000fe40003f25270 */
[----:B--2---:R-:W-:-:S05]  /*0350*/  VIMNMX.S16x2 R5, PT, PT, R4, RZ, !PT ;  /* 0x000000ff04057248 */ /* 0x004fca0007fe0300 */
[----:B------:R0:W-:Y:S06]  /*0360*/  STG.E.U8 desc[UR4][R6.64], R5 ;  /* 0x0000000506007986 */ /* 0x0001ec000c101104 */
[----:B------:R-:W-:Y:S05]  /*0370*/  @P1 BRA `(.L_x_55) ;  /* 0xfffffffc00d01947 */ /* 0x000fea000383ffff */
.L_x_54:
[----:B------:R-:W-:Y:S05]  /*0380*/  BSYNC.RECONVERGENT B0 ;  /* 0x0000000000007941 */ /* 0x000fea0003800200 */
.L_x_53:
[----:B------:R-:W-:Y:S05]  /*0390*/  @!P0 EXIT ;  /* 0x000000000000894d */ /* 0x000fea0003800000 */
[----:B------:R-:W-:Y:S01]  /*03a0*/  SHF.R.S32.HI R2, RZ, 0x1f, R0 ;  /* 0x0000001fff027819 */ /* 0x000fe20000011400 */
[----:B------:R-:W1:Y:S06]  /*03b0*/  LDCU.128 UR8, c[0x0][0x380] ;  /* 0x00007000ff0877ac */ /* 0x000e6c0008000c00 */
.L_x_56:
[----:B0-2---:R-:W-:Y:S02]  /*03c0*/  SHF.R.S32.HI R5, RZ, 0x1f, R3 ;  /* 0x0000001fff057819 */ /* 0x005fe40000011403 */
[----:B-1----:R-:W-:-:S04]  /*03d0*/  IADD3 R10, P0, PT, R3, UR8, RZ ;  /* 0x00000008030a7c10 */ /* 0x002fc8000ff1e0ff */
[----:B------:R-:W-:-:S05]  /*03e0*/  IADD3.X R11, PT, PT, R5, UR9, RZ, P0, !PT ;  /* 0x00000009050b7c10 */ /* 0x000fca00087fe4ff */
[----:B------:R-:W2:Y:S01]  /*03f0*/  LDG.E.S8 R6, desc[UR4][R10.64] ;  /* 0x000000040a067981 */ /* 0x000ea2000c1e1300 */
[----:B------:R-:W-:Y:S02]  /*0400*/  IADD3 R12, P1, PT, R3, UR10, RZ ;  /* 0x0000000a030c7c10 */ /* 0x000fe4000ff3e0ff */
[----:B------:R-:W-:Y:S02]  /*0410*/  IADD3 R4, P0, PT, R0, R10, RZ ;  /* 0x0000000a00047210 */ /* 0x000fe40007f1e0ff */
[----:B------:R-:W-:-:S03]  /*0420*/  IADD3.X R13, PT, PT, R5, UR11, RZ, P1, !PT ;  /* 0x0000000b050d7c10 */ /* 0x000fc60008ffe4ff */
[----:B------:R-:W-:Y:S01]  /*0430*/  IMAD.X R5, R2, 0x1, R11, P0 ;  /* 0x0000000102057824 */ /* 0x000fe200000e060b */
[----:B--2---:R-:W-:-:S04]  /*0440*/  VIMNMX.S16x2 R6, PT, PT, R6, RZ, !PT ;  /* 0x000000ff06067248 */ /* 0x004fc80007fe0300 */
[----:B------:R-:W-:-:S05]  /*0450*/  PRMT R7, R6, 0x7610, R7 ;  /* 0x0000761006077816 */ /* 0x000fca0000000007 */
[----:B------:R0:W-:Y:S04]  /*0460*/  STG.E.U8 desc[UR4][R12.64], R7 ;  /* 0x000000070c007986 */ /* 0x0001e8000c101104 */
[----:B------:R-:W2:Y:S01]  /*0470*/  LDG.E.S8 R14, desc[UR4][R4.64] ;  /* 0x00000004040e7981 */ /* 0x000ea2000c1e1300 */
[C---:B------:R-:W-:Y:S02]  /*0480*/  IADD3 R8, P1, PT, R0.reuse, R4, RZ ;  /* 0x0000000400087210 */ /* 0x040fe40007f3e0ff */
[----:B------:R-:W-:-:S03]  /*0490*/  IADD3 R6, P0, PT, R0, R12, RZ ;  /* 0x0000000c00067210 */ /* 0x000fc60007f1e0ff */
[C---:B------:R-:W-:Y:S02]  /*04a0*/  IMAD.X R9, R2.reuse, 0x1, R5, P1 ;  /* 0x0000000102097824 */ /* 0x040fe400008e0605 */
[----:B0-----:R-:W-:Y:S01]  /*04b0*/  IMAD.X R7, R2, 0x1, R13, P0 ;  /* 0x0000000102077824 */ /* 0x001fe200000e060d */
[----:B--2---:R-:W-:-:S04]  /*04c0*/  VIMNMX.S16x2 R14, PT, PT, R14, RZ, !PT ;  /* 0x000000ff0e0e7248 */ /* 0x004fc80007fe0300 */
[----:B------:R-:W-:-:S05]  /*04d0*/  PRMT R5, R14, 0x7610, R5 ;  /* 0x000076100e057816 */ /* 0x000fca0000000005 */
[----:B------:R0:W-:Y:S04]  /*04e0*/  STG.E.U8 desc[UR4][R6.64], R5 ;  /* 0x0000000506007986 */ /* 0x0001e8000c101104 */
[----:B------:R-:W2:Y:S01]  /*04f0*/  LDG.E.S8 R14, desc[UR4][R8.64] ;  /* 0x00000004080e7981 */ /* 0x000ea2000c1e1300 */
[C---:B------:R-:W-:Y:S02]  /*0500*/  IADD3 R10, P0, PT, R0.reuse, R6, RZ ;  /* 0x00000006000a7210 */ /* 0x040fe40007f1e0ff */
[----:B------:R-:W-:-:S03]  /*0510*/  IADD3 R12, P1, PT, R0, R8, RZ ;  /* 0x00000008000c7210 */ /* 0x000fc60007f3e0ff */
[C---:B------:R-:W-:Y:S02]  /*0520*/  IMAD.X R11, R2.reuse, 0x1, R7, P0 ;  /* 0x00000001020b7824 */ /* 0x040fe400000e0607 */
[----:B------:R-:W-:Y:S01]  /*0530*/  IMAD.X R13, R2, 0x1, R9, P1 ;  /* 0x00000001020d7824 */ /* 0x000fe200008e0609 */
[----:B--2---:R-:W-:-:S05]  /*0540*/  VIMNMX.S16x2 R14, PT, PT, R14, RZ, !PT ;  /* 0x000000ff0e0e7248 */ /* 0x004fca0007fe0300 */
[----:B------:R2:W-:Y:S04]  /*0550*/  STG.E.U8 desc[UR4][R10.64], R14 ;  /* 0x0000000e0a007986 */ /* 0x0005e8000c101104 */
[----:B------:R-:W3:Y:S01]  /*0560*/  LDG.E.S8 R12, desc[UR4][R12.64] ;  /* 0x000000040c0c7981 */ /* 0x000ee2000c1e1300 */
[C---:B------:R-:W-:Y:S01]  /*0570*/  IADD3 R4, P0, PT, R0.reuse, R10, RZ ;  /* 0x0000000a00047210 */ /* 0x040fe20007f1e0ff */
[----:B------:R-:W-:-:S04]  /*0580*/  IMAD R3, R0, 0x4, R3 ;  /* 0x0000000400037824 */ /* 0x000fc800078e0203 */
[----:B0-----:R-:W-:Y:S01]  /*0590*/  IMAD.X R5, R2, 0x1, R11, P0 ;  /* 0x0000000102057824 */ /* 0x001fe200000e060b */
[----:B------:R-:W-:Y:S02]  /*05a0*/  ISETP.GE.AND P0, PT, R3, UR6, PT ;  /* 0x0000000603007c0c */ /* 0x000fe4000bf06270 */
[----:B---3--:R-:W-:-:S05]  /*05b0*/  VIMNMX.S16x2 R6, PT, PT, R12, RZ, !PT ;  /* 0x000000ff0c067248 */ /* 0x008fca0007fe0300 */
[----:B------:R2:W-:Y:S06]  /*05c0*/  STG.E.U8 desc[UR4][R4.64], R6 ;  /* 0x0000000604007986 */ /* 0x0005ec000c101104 */
[----:B------:R-:W-:Y:S05]  /*05d0*/  @!P0 BRA `(.L_x_56) ;  /* 0xfffffffc00788947 */ /* 0x000fea000383ffff */
[----:B------:R-:W-:Y:S05]  /*05e0*/  EXIT ;  /* 0x000000000000794d */ /* 0x000fea0003800000 */
.L_x_57:
        /* <DEDUP_REMOVED lines=9> */
.L_x_121:


//--------------------- .text._Z9relu_gradIfLi4EEvPT_S1_PbS1_i --------------------------
	.section	.text._Z9relu_gradIfLi4EEvPT_S1_PbS1_i,"ax",@progbits
	.align	128
        .global         _Z9relu_gradIfLi4EEvPT_S1_PbS1_i
        .type           _Z9relu_gradIfLi4EEvPT_S1_PbS1_i,@function
        .size           _Z9relu_gradIfLi4EEvPT_S1_PbS1_i,(.L_x_122 - _Z9relu_gradIfLi4EEvPT_S1_PbS1_i)
        .other          _Z9relu_gradIfLi4EEvPT_S1_PbS1_i,@"STO_CUDA_ENTRY STV_DEFAULT"
_Z9relu_gradIfLi4EEvPT_S1_PbS1_i:
.text._Z9relu_gradIfLi4EEvPT_S1_PbS1_i:
        /* <DEDUP_REMOVED lines=42> */
[----:B------:R-:W-:-:S04]  /*02a0*/  LOP3.LUT R3, R12, 0x3, RZ, 0xc0, !PT ;  /* 0x000000030c037812 */ /* 0x000fc800078ec0ff */
[----:B------:R-:W-:Y:S01]  /*02b0*/  ISETP.NE.AND P0, PT, R3, 0x3, PT ;  /* 0x000000030300780c */ /* 0x000fe20003f05270 */
[----:B------:R-:W-:-:S12]  /*02c0*/  IMAD.MOV.U32 R3, RZ, RZ, R0 ;  /* 0x000000ffff037224 */ /* 0x000fd800078e0000 */
[----:B------:R-:W-:Y:S05]  /*02d0*/  @!P0 BRA `(.L_x_61) ;  /* 0x0000000000648947 */ /* 0x000fea0003800000 */
[----:B------:R-:W0:Y:S01]  /*02e0*/  LDC.64 R14, c[0x0][0x398] ;  /* 0x0000e600ff0e7b82 */ /* 0x000e220000000a00 */
[----:B------:R-:W-:-:S05]  /*02f0*/  VIADD R3, R12, 0x1 ;  /* 0x000000010c037836 */ /* 0x000fca0000000000 */
[----:B------:R-:W-:Y:S01]  /*0300*/  LOP3.LUT R4, R3, 0x3, RZ, 0xc0, !PT ;  /* 0x0000000303047812 */ /* 0x000fe200078ec0ff */
[----:B------:R-:W-:Y:S01]  /*0310*/  IMAD.MOV.U32 R3, RZ, RZ, R0 ;  /* 0x000000ffff037224 */ /* 0x000fe200078e0000 */
[----:B------:R-:W1:Y:S03]  /*0320*/  LDC.64 R16, c[0x0][0x380] ;  /* 0x0000e000ff107b82 */ /* 0x000e660000000a00 */
[----:B------:R-:W-:-:S05]  /*0330*/  IMAD.MOV R13, RZ, RZ, -R4 ;  /* 0x000000ffff0d7224 */ /* 0x000fca00078e0a04 */
[----:B------:R-:W2:Y:S02]  /*0340*/  LDC.64 R18, c[0x0][0x388] ;  /* 0x0000e200ff127b82 */ /* 0x000ea40000000a00 */
.L_x_62:
[----:B--2---:R-:W-:-:S04]  /*0350*/  IMAD.WIDE R6, R3, 0x10, R18 ;  /* 0x0000001003067825 */ /* 0x004fc800078e0212 */
[----:B-1----:R-:W-:Y:S02]  /*0360*/  IMAD.WIDE R20, R3, 0x10, R16 ;  /* 0x0000001003147825 */ /* 0x002fe400078e0210 */
[----:B---3--:R-:W2:Y:S04]  /*0370*/  LDG.E.128 R4, desc[UR20][R6.64] ;  /* 0x0000001406047981 */ /* 0x008ea8000c1e1d00 */
[----:B------:R-:W3:Y:S01]  /*0380*/  LDG.E.128 R8, desc[UR20][R20.64] ;  /* 0x0000001414087981 */ /* 0x000ee2000c1e1d00 */
[----:B------:R-:W-:Y:S01]  /*0390*/  VIADD R13, R13, 0x1 ;  /* 0x000000010d0d7836 */ /* 0x000fe20000000000 */
[----:B--2---:R-:W-:Y:S02]  /*03a0*/  FSETP.GT.AND P0, PT, R4, RZ, PT ;  /* 0x000000ff0400720b */ /* 0x004fe40003f04000 */
[----:B------:R-:W-:Y:S01]  /*03b0*/  FSETP.GT.AND P1, PT, R5, RZ, PT ;  /* 0x000000ff0500720b */ /* 0x000fe20003f24000 */
[----:B0-----:R-:W-:Y:S01]  /*03c0*/  IMAD.WIDE R4, R3, 0x10, R14 ;  /* 0x0000001003047825 */ /* 0x001fe200078e020e */
[----:B------:R-:W-:-:S02]  /*03d0*/  FSETP.GT.AND P2, PT, R6, RZ, PT ;  /* 0x000000ff0600720b */ /* 0x000fc40003f44000 */
[----:B------:R-:W-:Y:S01]  /*03e0*/  FSETP.GT.AND P3, PT, R7, RZ, PT ;  /* 0x000000ff0700720b */ /* 0x000fe20003f64000 */
[----:B------:R-:W-:Y:S01]  /*03f0*/  IMAD.IADD R3, R2, 0x1, R3 ;  /* 0x0000000102037824 */ /* 0x000fe200078e0203 */
[----:B---3--:R-:W-:Y:S02]  /*0400*/  FSEL R8, R8, RZ, P0 ;  /* 0x000000ff08087208 */ /* 0x008fe40000000000 */
[----:B------:R-:W-:Y:S02]  /*0410*/  FSEL R9, R9, RZ, P1 ;  /* 0x000000ff09097208 */ /* 0x000fe40000800000 */
[----:B------:R-:W-:Y:S02]  /*0420*/  FSEL R10, R10, RZ, P2 ;  /* 0x000000ff0a0a7208 */ /* 0x000fe40001000000 */
[----:B------:R-:W-:Y:S02]  /*0430*/  FSEL R11, R11, RZ, P3 ;  /* 0x000000ff0b0b7208 */ /* 0x000fe40001800000 */
[----:B------:R-:W-:-:S03]  /*0440*/  ISETP.NE.AND P0, PT, R13, RZ, PT ;  /* 0x000000ff0d00720c */ /* 0x000fc60003f05270 */
[----:B------:R3:W-:Y:S10]  /*0450*/  STG.E.128 desc[UR20][R4.64], R8 ;  /* 0x0000000804007986 */ /* 0x0007f4000c101d14 */
[----:B------:R-:W-:Y:S05]  /*0460*/  @P0 BRA `(.L_x_62) ;  /* 0xfffffffc00b80947 */ /* 0x000fea000383ffff */
.L_x_61:
[----:B------:R-:W-:Y:S05]  /*0470*/  BSYNC.RECONVERGENT B1 ;  /* 0x0000000000017941 */ /* 0x000fea0003800200 */
.L_x_60:
[----:B---3--:R-:W0:Y:S01]  /*0480*/  LDC.64 R4, c[0x0][0x398] ;  /* 0x0000e600ff047b82 */ /* 0x008e220000000a00 */
[----:B------:R-:W-:-:S07]  /*0490*/  ISETP.GE.U32.AND P0, PT, R12, 0x3, PT ;  /* 0x000000030c00780c */ /* 0x000fce0003f06070 */
[----:B------:R-:W1:Y:S08]  /*04a0*/  LDC.64 R16, c[0x0][0x380] ;  /* 0x0000e000ff107b82 */ /* 0x000e700000000a00 */
[----:B------:R-:W2:Y:S01]  /*04b0*/  LDC.64 R6, c[0x0][0x388] ;  /* 0x0000e200ff067b82 */ /* 0x000ea20000000a00 */
[----:B------:R-:W-:Y:S05]  /*04c0*/  @!P0 BRA `(.L_x_59) ;  /* 0x0000000000ec8947 */ /* 0x000fea0003800000 */
.L_x_63:
[----:B--2---:R-:W-:-:S04]  /*04d0*/  IMAD.WIDE R20, R3, 0x10, R6 ;  /* 0x0000001003147825 */ /* 0x004fc800078e0206 */
[C---:B-1----:R-:W-:Y:S01]  /*04e0*/  IMAD.WIDE R22, R3.reuse, 0x10, R16 ;  /* 0x0000001003167825 */ /* 0x042fe200078e0210 */
[----:B---3--:R1:W2:Y:S04]  /*04f0*/  LDG.E.128 R8, desc[UR20][R20.64] ;  /* 0x0000001414087981 */ /* 0x0082a8000c1e1d00 */
[----:B------:R3:W4:Y:S01]  /*0500*/  LDG.E.128 R12, desc[UR20][R22.64] ;  /* 0x00000014160c7981 */ /* 0x000722000c1e1d00 */
[----:B0-----:R-:W-:-:S04]  /*0510*/  IMAD.WIDE R18, R3, 0x10, R4 ;  /* 0x0000001003127825 */ /* 0x001fc800078e0204 */
[----:B-1----:R-:W-:-:S04]  /*0520*/  IMAD.WIDE R20, R2, 0x10, R20 ;  /* 0x0000001002147825 */ /* 0x002fc800078e0214 */
[----:B---3--:R-:W-:Y:S01]  /*0530*/  IMAD.WIDE R22, R2, 0x10, R22 ;  /* 0x0000001002167825 */ /* 0x008fe200078e0216 */
[----:B--2---:R-:W-:Y:S02]  /*0540*/  FSETP.GT.AND P0, PT, R8, RZ, PT ;  /* 0x000000ff0800720b */ /* 0x004fe40003f04000 */
[----:B------:R-:W-:Y:S02]  /*0550*/  FSETP.GT.AND P1, PT, R9, RZ, PT ;  /* 0x000000ff0900720b */ /* 0x000fe40003f24000 */
[----:B------:R-:W-:Y:S02]  /*0560*/  FSETP.GT.AND P2, PT, R10, RZ, PT ;  /* 0x000000ff0a00720b */ /* 0x000fe40003f44000 */
[----:B------:R-:W-:Y:S02]  /*0570*/  FSETP.GT.AND P3, PT, R11, RZ, PT ;  /* 0x000000ff0b00720b */ /* 0x000fe40003f64000 */
[----:B----4-:R-:W-:Y:S02]  /*0580*/  FSEL R12, R12, RZ, P0 ;  /* 0x000000ff0c0c7208 */ /* 0x010fe40000000000 */
[----:B------:R-:W-:-:S02]  /*0590*/  FSEL R13, R13, RZ, P1 ;  /* 0x000000ff0d0d7208 */ /* 0x000fc40000800000 */
[----:B------:R-:W-:Y:S02]  /*05a0*/  FSEL R14, R14, RZ, P2 ;  /* 0x000000ff0e0e7208 */ /* 0x000fe40001000000 */
[----:B------:R-:W-:-:S05]  /*05b0*/  FSEL R15, R15, RZ, P3 ;  /* 0x000000ff0f0f7208 */ /* 0x000fca0001800000 */
[----:B------:R0:W-:Y:S04]  /*05c0*/  STG.E.128 desc[UR20][R18.64], R12 ;  /* 0x0000000c12007986 */ /* 0x0001e8000c101d14 */
[----:B------:R1:W2:Y:S04]  /*05d0*/  LDG.E.128 R8, desc[UR20][R20.64] ;  /* 0x0000001414087981 */ /* 0x0002a8000c1e1d00 */
[----:B0-----:R0:W3:Y:S01]  /*05e0*/  LDG.E.128 R12, desc[UR20][R22.64] ;  /* 0x00000014160c7981 */ /* 0x0010e2000c1e1d00 */
[----:B------:R-:W-:-:S04]  /*05f0*/  IMAD.WIDE R18, R2, 0x10, R18 ;  /* 0x0000001002127825 */ /* 0x000fc800078e0212 */
[----:B-1----:R-:W-:-:S04]  /*0600*/  IMAD.WIDE R20, R2, 0x10, R20 ;  /* 0x0000001002147825 */ /* 0x002fc800078e0214 */
[----:B0-----:R-:W-:Y:S01]  /*0610*/  IMAD.WIDE R22, R2, 0x10, R22 ;  /* 0x0000001002167825 */ /* 0x001fe200078e0216 */
[----:B--2---:R-:W-:Y:S02]  /*0620*/  FSETP.GT.AND P0, PT, R8, RZ, PT ;  /* 0x000000ff0800720b */ /* 0x004fe40003f04000 */
[----:B------:R-:W-:Y:S02]  /*0630*/  FSETP.GT.AND P1, PT, R9, RZ, PT ;  /* 0x000000ff0900720b */ /* 0x000fe40003f24000 */
[----:B------:R-:W-:Y:S02]  /*0640*/  FSETP.GT.AND P2, PT, R10, RZ, PT ;  /* 0x000000ff0a00720b */ /* 0x000fe40003f44000 */
[----:B------:R-:W-:Y:S02]  /*0650*/  FSETP.GT.AND P3, PT, R11, RZ, PT ;  /* 0x000000ff0b00720b */ /* 0x000fe40003f64000 */
[----:B---3--:R-:W-:Y:S02]  /*0660*/  FSEL R12, R12, RZ, P0 ;  /* 0x000000ff0c0c7208 */ /* 0x008fe40000000000 */
[----:B------:R-:W-:-:S02]  /*0670*/  FSEL R13, R13, RZ, P1 ;  /* 0x000000ff0d0d7208 */ /* 0x000fc40000800000 */
[----:B------:R-:W-:Y:S02]  /*0680*/  FSEL R14, R14, RZ, P2 ;  /* 0x000000ff0e0e7208 */ /* 0x000fe40001000000 */
[----:B------:R-:W-:-:S05]  /*0690*/  FSEL R15, R15, RZ, P3 ;  /* 0x000000ff0f0f7208 */ /* 0x000fca0001800000 */
[----:B------:R0:W-:Y:S04]  /*06a0*/  STG.E.128 desc[UR20][R18.64], R12 ;  /* 0x0000000c12007986 */ /* 0x0001e8000c101d14 */
[----:B------:R-:W2:Y:S04]  /*06b0*/  LDG.E.128 R8, desc[UR20][R20.64] ;  /* 0x0000001414087981 */ /* 0x000ea8000c1e1d00 */
[----:B0-----:R0:W3:Y:S01]  /*06c0*/  LDG.E.128 R12, desc[UR20][R22.64] ;  /* 0x00000014160c7981 */ /* 0x0010e2000c1e1d00 */
[----:B------:R-:W-:-:S04]  /*06d0*/  IMAD.WIDE R18, R2, 0x10, R18 ;  /* 0x0000001002127825 */ /* 0x000fc800078e0212 */
[----:B0-----:R-:W-:Y:S01]  /*06e0*/  IMAD.WIDE R22, R2, 0x10, R22 ;  /* 0x0000001002167825 */ /* 0x001fe200078e0216 */
[----:B--2---:R-:W-:Y:S02]  /*06f0*/  FSETP.GT.AND P0, PT, R8, RZ, PT ;  /* 0x000000ff0800720b */ /* 0x004fe40003f04000 */
[----:B------:R-:W-:Y:S01]  /*0700*/  FSETP.GT.AND P1, PT, R9, RZ, PT ;  /* 0x000000ff0900720b */ /* 0x000fe20003f24000 */
[----:B------:R-:W-:Y:S01]  /*0710*/  IMAD.WIDE R8, R2, 0x10, R20 ;  /* 0x0000001002087825 */ /* 0x000fe200078e0214 */
        /* <DEDUP_REMOVED lines=8> */
[----:B0-----:R-:W3:Y:S01]  /*07a0*/  LDG.E.128 R12, desc[UR20][R22.64] ;  /* 0x00000014160c7981 */ /* 0x001ee2000c1e1d00 */
[----:B------:R-:W-:Y:S01]  /*07b0*/  IMAD R3, R2, 0x4, R3 ;  /* 0x0000000402037824 */ /* 0x000fe200078e0203 */
[----:B--2---:R-:W-:-:S02]  /*07c0*/  FSETP.GT.AND P0, PT, R8, RZ, PT ;  /* 0x000000ff0800720b */ /* 0x004fc40003f04000 */
[----:B------:R-:W-:Y:S02]  /*07d0*/  FSETP.GT.AND P1, PT, R9, RZ, PT ;  /* 0x000000ff0900720b */ /* 0x000fe40003f24000 */
[----:B------:R-:W-:Y:S02]  /*07e0*/  FSETP.GT.AND P2, PT, R10, RZ, PT ;  /* 0x000000ff0a00720b */ /* 0x000fe40003f44000 */
[----:B------:R-:W-:Y:S01]  /*07f0*/  FSETP.GT.AND P3, PT, R11, RZ, PT ;  /* 0x000000ff0b00720b */ /* 0x000fe20003f64000 */
[----:B------:R-:W-:Y:S01]  /*0800*/  IMAD.WIDE R10, R2, 0x10, R18 ;  /* 0x00000010020a7825 */ /* 0x000fe200078e0212 */
[----:B---3--:R-:W-:Y:S02]  /*0810*/  FSEL R12, R12, RZ, P0 ;  /* 0x000000ff0c0c7208 */ /* 0x008fe40000000000 */
[----:B------:R-:W-:Y:S02]  /*0820*/  FSEL R13, R13, RZ, P1 ;  /* 0x000000ff0d0d7208 */ /* 0x000fe40000800000 */
[----:B------:R-:W-:-:S02]  /*0830*/  FSEL R14, R14, RZ, P2 ;  /* 0x000000ff0e0e7208 */ /* 0x000fc40001000000 */
[----:B------:R-:W-:Y:S02]  /*0840*/  FSEL R15, R15, RZ, P3 ;  /* 0x000000ff0f0f7208 */ /* 0x000fe40001800000 */
[----:B------:R-:W-:-:S03]  /*0850*/  ISETP.GE.AND P0, PT, R3, UR5, PT ;  /* 0x0000000503007c0c */ /* 0x000fc6000bf06270 */
[----:B------:R3:W-:Y:S10]  /*0860*/  STG.E.128 desc[UR20][R10.64], R12 ;  /* 0x0000000c0a007986 */ /* 0x0007f4000c101d14 */
[----:B------:R-:W-:Y:S05]  /*0870*/  @!P0 BRA `(.L_x_63) ;  /* 0xfffffffc00148947 */ /* 0x000fea000383ffff */
.L_x_59:
[----:B------:R-:W-:Y:S05]  /*0880*/  BSYNC.RECONVERGENT B0 ;  /* 0x0000000000007941 */ /* 0x000fea0003800200 */
.L_x_58:
[----:B------:R-:W-:-:S04]  /*0890*/  ISETP.NE.AND P0, PT, RZ, UR6, PT ;  /* 0x00000006ff007c0c */ /* 0x000fc8000bf05270 */
[----:B------:R-:W-:-:S13]  /*08a0*/  ISETP.NE.OR P0, PT, R0, RZ, !P0 ;  /* 0x000000ff0000720c */ /* 0x000fda0004705670 */
[----:B------:R-:W-:Y:S05]  /*08b0*/  @P0 EXIT ;  /* 0x000000000000094d */ /* 0x000fea0003800000 */
[----:B------:R-:W-:Y:S02]  /*08c0*/  UISETP.GT.AND UP0, UPT, UR6, -0x1, UPT ;  /* 0xffffffff0600788c */ /* 0x000fe4000bf04270 */
[----:B------:R-:W-:Y:S01]  /*08d0*/  IMAD.U32 R0, RZ, RZ, UR6 ;  /* 0x00000006ff007e24 */ /* 0x000fe2000f8e00ff */
[----:B------:R-:W-:-:S06]  /*08e0*/  ULOP3.LUT UR18, UR6, 0xf, URZ, 0xc0, !UPT ;  /* 0x0000000f06127892 */ /* 0x000fcc000f8ec0ff */
[----:B------:R-:W-:Y:S06]  /*08f0*/  BRA.U UP0, `(.L_x_64) ;  /* 0x0000000500a47547 */ /* 0x000fec000b800000 */
[----:B------:R-:W4:Y:S01]  /*0900*/  LDCU.128 UR12, c[0x0][0x380] ;  /* 0x00007000ff0c77ac */ /* 0x000f220008000c00 */
[----:B------:R-:W-:Y:S01]  /*0910*/  IMAD.U32 R0, RZ, RZ, UR6 ;  /* 0x00000006ff007e24 */ /* 0x000fe2000f8e00ff */
[----:B------:R-:W5:Y:S01]  /*0920*/  LDCU.64 UR16, c[0x0][0x398] ;  /* 0x00007300ff1077ac */ /* 0x000f620008000a00 */
[----:B------:R-:W-:Y:S01]  /*0930*/  UMOV UR4, 0x20 ;  /* 0x0000002000047882 */ /* 0x000fe20000000000 */
[----:B------:R-:W-:Y:S01]  /*0940*/  UMOV UR5, 0x0 ;  /* 0x0000000000057882 */ /* 0x000fe20000000000 */
[----:B------:R-:W-:Y:S02]  /*0950*/  ULOP3.LUT UR7, UR6, 0xfffffff0, URZ, 0xc0, !UPT ;  /* 0xfffffff006077892 */ /* 0x000fe4000f8ec0ff */
[----:B------:R-:W-:Y:S02]  /*0960*/  UIMAD.WIDE UR4, UR19, 0x4, UR4 ;  /* 0x00000004130478a5 */ /* 0x000fe4000f8e0204 */
[----:B------:R-:W-:Y:S02]  /*0970*/  UIADD3 UR7, UPT, UPT, -UR7, URZ, URZ ;  /* 0x000000ff07077290 */ /* 0x000fe4000fffe1ff */
[----:B----4-:R-:W-:-:S02]  /*0980*/  UIADD3 UR10, UP0, UPT, UR4, UR12, URZ ;  /* 0x0000000c040a7290 */ /* 0x010fc4000ff1e0ff */
[----:B------:R-:W-:Y:S02]  /*0990*/  UIADD3 UR8, UP1, UPT, UR4, UR14, URZ ;  /* 0x0000000e04087290 */ /* 0x000fe4000ff3e0ff */
[----:B-----5:R-:W-:Y:S02]  /*09a0*/  UIADD3 UR4, UP2, UPT, UR4, UR16, URZ ;  /* 0x0000001004047290 */ /* 0x020fe4000ff5e0ff */
[----:B------:R-:W-:Y:S02]  /*09b0*/  UIADD3.X UR11, UPT, UPT, UR5, UR13, URZ, UP0, !UPT ;  /* 0x0000000d050b7290 */ /* 0x000fe400087fe4ff */
[----:B------:R-:W-:Y:S02]  /*09c0*/  UIADD3.X UR9, UPT, UPT, UR5, UR15, URZ, UP1, !UPT ;  /* 0x0000000f05097290 */ /* 0x000fe40008ffe4ff */
[----:B------:R-:W-:-:S12]  /*09d0*/  UIADD3.X UR5, UPT, UPT, UR5, UR17, URZ, UP2, !UPT ;  /* 0x0000001105057290 */ /* 0x000fd800097fe4ff */
.L_x_65:
[----:B----4-:R-:W-:-:S03]  /*09e0*/  IMAD.WIDE R2, R0, 0x4, RZ ;  /* 0x0000000400027825 */ /* 0x010fc600078e02ff */
[C---:B--2---:R-:W-:Y:S02]  /*09f0*/  IADD3 R6, P1, PT, -R2.reuse, UR8, RZ ;  /* 0x0000000802067c10 */ /* 0x044fe4000ff3e1ff */
[----:B0-----:R-:W-:Y:S02]  /*0a00*/  IADD3 R4, P0, PT, -R2, UR10, RZ ;  /* 0x0000000a02047c10 */ /* 0x001fe4000ff1e1ff */
[C---:B------:R-:W-:Y:S02]  /*0a10*/  IADD3.X R7, PT, PT, ~R3.reuse, UR9, RZ, P1, !PT ;  /* 0x0000000903077c10 */ /* 0x040fe40008ffe5ff */
[----:B------:R-:W-:-:S03]  /*0a20*/  IADD3.X R5, PT, PT, ~R3, UR11, RZ, P0, !PT ;  /* 0x0000000b03057c10 */ /* 0x000fc600087fe5ff */
[----:B------:R-:W2:Y:S04]  /*0a30*/  LDG.E R9, desc[UR20][R6.64+-0x20] ;  /* 0xffffe01406097981 */ /* 0x000ea8000c1e1900 */
[----:B------:R-:W4:Y:S01]  /*0a40*/  LDG.E R8, desc[UR20][R4.64+-0x20] ;  /* 0xffffe01404087981 */ /* 0x000f22000c1e1900 */
[----:B------:R-:W-:-:S04]  /*0a50*/  IADD3 R2, P1, PT, -R2, UR4, RZ ;  /* 0x0000000402027c10 */ /* 0x000fc8000ff3e1ff */
[----:B------:R-:W-:Y:S02]  /*0a60*/  IADD3.X R3, PT, PT, ~R3, UR5, RZ, P1, !PT ;  /* 0x0000000503037c10 */ /* 0x000fe40008ffe5ff */
[----:B--2---:R-:W-:-:S04]  /*0a70*/  FSETP.GT.AND P0, PT, R9, RZ, PT ;  /* 0x000000ff0900720b */ /* 0x004fc80003f04000 */
[----:B----4-:R-:W-:-:S05]  /*0a80*/  FSEL R9, R8, RZ, P0 ;  /* 0x000000ff08097208 */ /* 0x010fca0000000000 */
[----:B------:R0:W-:Y:S04]  /*0a90*/  STG.E desc[UR20][R2.64+-0x20], R9 ;  /* 0xffffe00902007986 */ /* 0x0001e8000c101914 */
[----:B---3--:R-:W2:Y:S04]  /*0aa0*/  LDG.E R10, desc[UR20][R6.64+-0x1c] ;  /* 0xffffe414060a7981 */ /* 0x008ea8000c1e1900 */
[----:B------:R-:W3:Y:S01]  /*0ab0*/  LDG.E R8, desc[UR20][R4.64+-0x1c] ;  /* 0xffffe41404087981 */ /* 0x000ee2000c1e1900 */
[----:B--2---:R-:W-:-:S04]  /*0ac0*/  FSETP.GT.AND P0, PT, R10, RZ, PT ;  /* 0x000000ff0a00720b */ /* 0x004fc80003f04000 */
[----:B---3--:R-:W-:-:S05]  /*0ad0*/  FSEL R11, R8, RZ, P0 ;  /* 0x000000ff080b7208 */ /* 0x008fca0000000000 */
[----:B------:R2:W-:Y:S04]  /*0ae0*/  STG.E desc[UR20][R2.64+-0x1c], R11 ;  /* 0xffffe40b02007986 */ /* 0x0005e8000c101914 */
[----:B------:R-:W3:Y:S04]  /*0af0*/  LDG.E R10, desc[UR20][R6.64+-0x18] ;  /* 0xffffe814060a7981 */ /* 0x000ee8000c1e1900 */
[----:B------:R-:W4:Y:S01]  /*0b00*/  LDG.E R8, desc[UR20][R4.64+-0x18] ;  /* 0xffffe81404087981 */ /* 0x000f22000c1e1900 */
[----:B---3--:R-:W-:-:S04]  /*0b10*/  FSETP.GT.AND P0, PT, R10, RZ, PT ;  /* 0x000000ff0a00720b */ /* 0x008fc80003f04000 */
[----:B----4-:R-:W-:-:S05]  /*0b20*/  FSEL R13, R8, RZ, P0 ;  /* 0x000000ff080d7208 */ /* 0x010fca0000000000 */
[----:B------:R3:W-:Y:S04]  /*0b30*/  STG.E desc[UR20][R2.64+-0x18], R13 ;  /* 0xffffe80d02007986 */ /* 0x0007e8000c101914 */
[----:B0-----:R-:W4:Y:S04]  /*0b40*/  LDG.E R9, desc[UR20][R6.64+-0x14] ;  /* 0xffffec1406097981 */ /* 0x001f28000c1e1900 */
[----:B------:R-:W5:Y:S01]  /*0b50*/  LDG.E R8, desc[UR20][R4.64+-0x14] ;  /* 0xffffec1404087981 */ /* 0x000f62000c1e1900 */
[----:B----4-:R-:W-:-:S04]  /*0b60*/  FSETP.GT.AND P0, PT, R9, RZ, PT ;  /* 0x000000ff0900720b */ /* 0x010fc80003f04000 */
[----:B-----5:R-:W-:-:S05]  /*0b70*/  FSEL R9, R8, RZ, P0 ;  /* 0x000000ff08097208 */ /* 0x020fca0000000000 */
[----:B------:R0:W-:Y:S04]  /*0b80*/  STG.E desc[UR20][R2.64+-0x14], R9 ;  /* 0xffffec0902007986 */ /* 0x0001e8000c101914 */
[----:B------:R-:W4:Y:S04]  /*0b90*/  LDG.E R10, desc[UR20][R6.64+-0x10] ;  /* 0xfffff014060a7981 */ /* 0x000f28000c1e1900 */
[----:B------:R-:W2:Y:S01]  /*0ba0*/  LDG.E R8, desc[UR20][R4.64+-0x10] ;  /* 0xfffff01404087981 */ /* 0x000ea2000c1e1900 */
[----:B----4-:R-:W-:-:S04]  /*0bb0*/  FSETP.GT.AND P0, PT, R10, RZ, PT ;  /* 0x000000ff0a00720b */ /* 0x010fc80003f04000 */
[----:B--2---:R-:W-:-:S05]  /*0bc0*/  FSEL R11, R8, RZ, P0 ;  /* 0x000000ff080b7208 */ /* 0x004fca0000000000 */
[----:B------:R2:W-:Y:S04]  /*0bd0*/  STG.E desc[UR20][R2.64+-0x10], R11 ;  /* 0xfffff00b02007986 */ /* 0x0005e8000c101914 */
[----:B------:R-:W4:Y:S04]  /*0be0*/  LDG.E R10, desc[UR20][R6.64+-0xc] ;  /* 0xfffff414060a7981 */ /* 0x000f28000c1e1900 */
[----:B------:R-:W3:Y:S01]  /*0bf0*/  LDG.E R8, desc[UR20][R4.64+-0xc] ;  /* 0xfffff41404087981 */ /* 0x000ee2000c1e1900 */
[----:B----4-:R-:W-:-:S04]  /*0c00*/  FSETP.GT.AND P0, PT, R10, RZ, PT ;  /* 0x000000ff0a00720b */ /* 0x010fc80003f04000 */
[----:B---3--:R-:W-:-:S05]  /*0c10*/  FSEL R13, R8, RZ, P0 ;  /* 0x000000ff080d7208 */ /* 0x008fca0000000000 */
        /* <DEDUP_REMOVED lines=41> */
[----:B------:R-:W2:Y:S04]  /*0eb0*/  LDG.E R10, desc[UR20][R6.64+0x18] ;  /* 0x00001814060a7981 */ /* 0x000ea8000c1e1900 */
[----:B------:R-:W3:Y:S01]  /*0ec0*/  LDG.E R8, desc[UR20][R4.64+0x18] ;  /* 0x0000181404087981 */ /* 0x000ee2000c1e1900 */
[----:B--2---:R-:W-:-:S04]  /*0ed0*/  FSETP.GT.AND P0, PT, R10, RZ, PT ;  /* 0x000000ff0a00720b */ /* 0x004fc80003f04000 */
[----:B---3--:R-:W-:-:S05]  /*0ee0*/  FSEL R13, R8, RZ, P0 ;  /* 0x000000ff080d7208 */ /* 0x008fca0000000000 */
[----:B------:R4:W-:Y:S04]  /*0ef0*/  STG.E desc[UR20][R2.64+0x18], R13 ;  /* 0x0000180d02007986 */ /* 0x0009e8000c101914 */
[----:B0-----:R-:W2:Y:S04]  /*0f00*/  LDG.E R9, desc[UR20][R6.64+0x1c] ;  /* 0x00001c1406097981 */ /* 0x001ea8000c1e1900 */
[----:B------:R-:W3:Y:S01]  /*0f10*/  LDG.E R8, desc[UR20][R4.64+0x1c] ;  /* 0x00001c1404087981 */ /* 0x000ee2000c1e1900 */
[----:B------:R-:W-:Y:S01]  /*0f20*/  UIADD3 UR7, UPT, UPT, UR7, 0x10, URZ ;  /* 0x0000001007077890 */ /* 0x000fe2000fffe0ff */
[----:B------:R-:W-:-:S03]  /*0f30*/  VIADD R0, R0, 0xfffffff0 ;  /* 0xfffffff000007836 */ /* 0x000fc60000000000 */
[----:B------:R-:W-:Y:S01]  /*0f40*/  UISETP.NE.AND UP0, UPT, UR7, URZ, UPT ;  /* 0x000000ff0700728c */ /* 0x000fe2000bf05270 */
[----:B--2---:R-:W-:-:S04]  /*0f50*/  FSETP.GT.AND P0, PT, R9, RZ, PT ;  /* 0x000000ff0900720b */ /* 0x004fc80003f04000 */
[----:B---3--:R-:W-:-:S05]  /*0f60*/  FSEL R9, R8, RZ, P0 ;  /* 0x000000ff08097208 */ /* 0x008fca0000000000 */
[----:B------:R4:W-:Y:S01]  /*0f70*/  STG.E desc[UR20][R2.64+0x1c], R9 ;  /* 0x00001c0902007986 */ /* 0x0009e2000c101914 */
[----:B------:R-:W-:Y:S05]  /*0f80*/  BRA.U UP0, `(.L_x_65) ;  /* 0xfffffff900947547 */ /* 0x000fea000b83ffff */
.L_x_64:
[----:B------:R-:W-:-:S13]  /*0f90*/  ISETP.NE.AND P0, PT, RZ, UR18, PT ;  /* 0x00000012ff007c0c */ /* 0x000fda000bf05270 */
[----:B------:R-:W-:Y:S05]  /*0fa0*/  @!P0 EXIT ;  /* 0x000000000000894d */ /* 0x000fea0003800000 */
[----:B------:R-:W-:Y:S02]  /*0fb0*/  UISETP.GE.U32.AND UP0, UPT, UR18, 0x8, UPT ;  /* 0x000000081200788c */ /* 0x000fe4000bf06070 */
[----:B------:R-:W-:-:S07]  /*0fc0*/  ULOP3.LUT UR4, UR6, 0x7, URZ, 0xc0, !UPT ;  /* 0x0000000706047892 */ /* 0x000fce000f8ec0ff */
[----:B------:R-:W-:Y:S05]  /*0fd0*/  BRA.U !UP0, `(.L_x_66) ;  /* 0x0000000108c07547 */ /* 0x000fea000b800000 */
[----:B----4-:R-:W4:Y:S01]  /*0fe0*/  LDC.64 R2, c[0x0][0x388] ;  /* 0x0000e200ff027b82 */ /* 0x010f220000000a00 */
[----:B------:R-:W-:-:S07]  /*0ff0*/  IADD3 R9, PT, PT, -R0, UR19, RZ ;  /* 0x0000001300097c10 */ /* 0x000fce000fffe1ff */
[----:B0-----:R-:W0:Y:S08]  /*1000*/  LDC.64 R4, c[0x0][0x380] ;  /* 0x0000e000ff047b82 */ /* 0x001e300000000a00 */
[----:B--2---:R-:W2:Y:S01]  /*1010*/  LDC.64 R6, c[0x0][0x398] ;  /* 0x0000e600ff067b82 */ /* 0x004ea20000000a00 */
[----:B----4-:R-:W-:-:S05]  /*1020*/  IMAD.WIDE R2, R9, 0x4, R2 ;  /* 0x0000000409027825 */ /* 0x010fca00078e0202 */
[----:B---3--:R-:W3:Y:S01]  /*1030*/  LDG.E R10, desc[UR20][R2.64] ;  /* 0x00000014020a7981 */ /* 0x008ee2000c1e1900 */
[----:B0-----:R-:W-:-:S05]  /*1040*/  IMAD.WIDE R4, R9, 0x4, R4 ;  /* 0x0000000409047825 */ /* 0x001fca00078e0204 */
[----:B------:R-:W4:Y:S01]  /*1050*/  LDG.E R8, desc[UR20][R4.64] ;  /* 0x0000001404087981 */ /* 0x000f22000c1e1900 */
[----:B--2---:R-:W-:Y:S01]  /*1060*/  IMAD.WIDE R6, R9, 0x4, R6 ;  /* 0x0000000409067825 */ /* 0x004fe200078e0206 */
[----:B---3--:R-:W-:-:S04]  /*1070*/  FSETP.GT.AND P0, PT, R10, RZ, PT ;  /* 0x000000ff0a00720b */ /* 0x008fc80003f04000 */
[----:B----4-:R-:W-:-:S05]  /*1080*/  FSEL R9, R8, RZ, P0 ;  /* 0x000000ff08097208 */ /* 0x010fca0000000000 */
[----:B------:R0:W-:Y:S04]  /*1090*/  STG.E desc[UR20][R6.64], R9 ;  /* 0x0000000906007986 */ /* 0x0001e8000c101914 */
[----:B------:R-:W2:Y:S04]  /*10a0*/  LDG.E R10, desc[UR20][R2.64+0x4] ;  /* 0x00000414020a7981 */ /* 0x000ea8000c1e1900 */
        /* <DEDUP_REMOVED lines=31> */
[----:B------:R-:W-:Y:S01]  /*12a0*/  VIADD R0, R0, 0xfffffff8 ;  /* 0xfffffff800007836 */ /* 0x000fe20000000000 */
[----:B----4-:R-:W-:-:S04]  /*12b0*/  FSETP.GT.AND P0, PT, R10, RZ, PT ;  /* 0x000000ff0a00720b */ /* 0x010fc80003f04000 */
[----:B--2---:R-:W-:-:S05]  /*12c0*/  FSEL R11, R8, RZ, P0 ;  /* 0x000000ff080b7208 */ /* 0x004fca0000000000 */
[----:B------:R3:W-:Y:S04]  /*12d0*/  STG.E desc[UR20][R6.64+0x1c], R11 ;  /* 0x00001c0b06007986 */ /* 0x0007e8000c101914 */
.L_x_66:
[----:B------:R-:W-:-:S13]  /*12e0*/  ISETP.NE.AND P0, PT, RZ, UR4, PT ;  /* 0x00000004ff007c0c */ /* 0x000fda000bf05270 */
[----:B------:R-:W-:Y:S05]  /*12f0*/  @!P0 EXIT ;  /* 0x000000000000894d */ /* 0x000fea0003800000 */
[----:B------:R-:W-:Y:S02]  /*1300*/  UISETP.GE.U32.AND UP0, UPT, UR4, 0x4, UPT ;  /* 0x000000040400788c */ /* 0x000fe4000bf06070 */
[----:B------:R-:W-:-:S07]  /*1310*/  ULOP3.LUT UR12, UR6, 0x3, URZ, 0xc0, !UPT ;  /* 0x00000003060c7892 */ /* 0x000fce000f8ec0ff */
[----:B------:R-:W-:Y:S05]  /*1320*/  BRA.U !UP0, `(.L_x_67) ;  /* 0x0000000108707547 */ /* 0x000fea000b800000 */
[----:B0-----:R-:W0:Y:S01]  /*1330*/  LDC.64 R4, c[0x0][0x388] ;  /* 0x0000e200ff047b82 */ /* 0x001e220000000a00 */
[----:B---34-:R-:W-:-:S07]  /*1340*/  IADD3 R9, PT, PT, -R0, UR19, RZ ;  /* 0x0000001300097c10 */ /* 0x018fce000fffe1ff */
[----:B--2---:R-:W2:Y:S08]  /*1350*/  LDC.64 R6, c[0x0][0x380] ;  /* 0x0000e000ff067b82 */ /* 0x004eb00000000a00 */
[----:B------:R-:W3:Y:S01]  /*1360*/  LDC.64 R2, c[0x0][0x398] ;  /* 0x0000e600ff027b82 */ /* 0x000ee20000000a00 */
[----:B0-----:R-:W-:-:S05]  /*1370*/  IMAD.WIDE R4, R9, 0x4, R4 ;  /* 0x0000000409047825 */ /* 0x001fca00078e0204 */
[----:B------:R-:W4:Y:S01]  /*1380*/  LDG.E R10, desc[UR20][R4.64] ;  /* 0x00000014040a7981 */ /* 0x000f22000c1e1900 */
[----:B--2---:R-:W-:-:S05]  /*1390*/  IMAD.WIDE R6, R9, 0x4, R6 ;  /* 0x0000000409067825 */ /* 0x004fca00078e0206 */
[----:B------:R-:W2:Y:S01]  /*13a0*/  LDG.E R8, desc[UR20][R6.64] ;  /* 0x0000001406087981 */ /* 0x000ea2000c1e1900 */
[----:B---3--:R-:W-:Y:S01]  /*13b0*/  IMAD.WIDE R2, R9, 0x4, R2 ;  /* 0x0000000409027825 */ /* 0x008fe200078e0202 */
        /* <DEDUP_REMOVED lines=13> */
[----:B0-----:R-:W3:Y:S04]  /*1490*/  LDG.E R9, desc[UR20][R4.64+0xc] ;  /* 0x00000c1404097981 */ /* 0x001ee8000c1e1900 */
[----:B------:R-:W4:Y:S01]  /*14a0*/  LDG.E R8, desc[UR20][R6.64+0xc] ;  /* 0x00000c1406087981 */ /* 0x000f22000c1e1900 */
[----:B------:R-:W-:Y:S01]  /*14b0*/  VIADD R0, R0, 0xfffffffc ;  /* 0xfffffffc00007836 */ /* 0x000fe20000000000 */
[----:B---3--:R-:W-:-:S04]  /*14c0*/  FSETP.GT.AND P0, PT, R9, RZ, PT ;  /* 0x000000ff0900720b */ /* 0x008fc80003f04000 */
[----:B----4-:R-:W-:-:S05]  /*14d0*/  FSEL R9, R8, RZ, P0 ;  /* 0x000000ff08097208 */ /* 0x010fca0000000000 */
[----:B------:R2:W-:Y:S04]  /*14e0*/  STG.E desc[UR20][R2.64+0xc], R9 ;  /* 0x00000c0902007986 */ /* 0x0005e8000c101914 */
.L_x_67:
[----:B------:R-:W-:-:S13]  /*14f0*/  ISETP.NE.AND P0, PT, RZ, UR12, PT ;  /* 0x0000000cff007c0c */ /* 0x000fda000bf05270 */
[----:B------:R-:W-:Y:S05]  /*1500*/  @!P0 EXIT ;  /* 0x000000000000894d */ /* 0x000fea0003800000 */
[----:B------:R-:W5:Y:S01]  /*1510*/  LDCU.128 UR8, c[0x0][0x380] ;  /* 0x00007000ff0877ac */ /* 0x000f620008000c00 */
[----:B------:R-:W0:Y:S01]  /*1520*/  LDCU.64 UR4, c[0x0][0x398] ;  /* 0x00007300ff0477ac */ /* 0x000e220008000a00 */
[----:B------:R-:W-:Y:S02]  /*1530*/  UIADD3 UR12, UPT, UPT, -UR12, URZ, URZ ;  /* 0x000000ff0c0c7290 */ /* 0x000fe4000fffe1ff */
[----:B-----5:R-:W-:Y:S02]  /*1540*/  UIMAD.WIDE UR6, UR19, 0x4, UR10 ;  /* 0x00000004130678a5 */ /* 0x020fe4000f8e020a */
[----:B------:R-:W-:Y:S02]  /*1550*/  UIMAD.WIDE UR8, UR19, 0x4, UR8 ;  /* 0x00000004130878a5 */ /* 0x000fe4000f8e0208 */
[----:B0-----:R-:W-:-:S12]  /*1560*/  UIMAD.WIDE UR4, UR19, 0x4, UR4 ;  /* 0x00000004130478a5 */ /* 0x001fd8000f8e0204 */
.L_x_68:
[----:B0-23--:R-:W-:-:S03]  /*1570*/  IMAD.WIDE R6, R0, 0x4, RZ ;  /* 0x0000000400067825 */ /* 0x00dfc600078e02ff */
[C---:B------:R-:W-:Y:S02]  /*1580*/  IADD3 R4, P0, PT, -R6.reuse, UR6, RZ ;  /* 0x0000000606047c10 */ /* 0x040fe4000ff1e1ff */
[----:B----4-:R-:W-:Y:S02]  /*1590*/  IADD3 R2, P1, PT, -R6, UR8, RZ ;  /* 0x0000000806027c10 */ /* 0x010fe4000ff3e1ff */
[C---:B------:R-:W-:Y:S02]  /*15a0*/  IADD3.X R5, PT, PT, ~R7.reuse, UR7, RZ, P0, !PT ;  /* 0x0000000707057c10 */ /* 0x040fe400087fe5ff */
[----:B------:R-:W-:-:S03]  /*15b0*/  IADD3.X R3, PT, PT, ~R7, UR9, RZ, P1, !PT ;  /* 0x0000000907037c10 */ /* 0x000fc60008ffe5ff */
[----:B------:R-:W2:Y:S04]  /*15c0*/  LDG.E R4, desc[UR20][R4.64] ;  /* 0x0000001404047981 */ /* 0x000ea8000c1e1900 */
[----:B------:R-:W3:Y:S01]  /*15d0*/  LDG.E R2, desc[UR20][R2.64] ;  /* 0x0000001402027981 */ /* 0x000ee2000c1e1900 */
[----:B------:R-:W-:Y:S01]  /*15e0*/  IADD3 R6, P1, PT, -R6, UR4, RZ ;  /* 0x0000000406067c10 */ /* 0x000fe2000ff3e1ff */
[----:B------:R-:W-:Y:S01]  /*15f0*/  UIADD3 UR12, UPT, UPT, UR12, 0x1, URZ ;  /* 0x000000010c0c7890 */ /* 0x000fe2000fffe0ff */
[----:B------:R-:W-:Y:S02]  /*1600*/  VIADD R0, R0, 0xffffffff ;  /* 0xffffffff00007836 */ /* 0x000fe40000000000 */
[----:B------:R-:W-:Y:S01]  /*1610*/  IADD3.X R7, PT, PT, ~R7, UR5, RZ, P1, !PT ;  /* 0x0000000507077c10 */ /* 0x000fe20008ffe5ff */
[----:B------:R-:W-:Y:S01]  /*1620*/  UISETP.NE.AND UP0, UPT, UR12, URZ, UPT ;  /* 0x000000ff0c00728c */ /* 0x000fe2000bf05270 */
[----:B--2---:R-:W-:-:S04]  /*1630*/  FSETP.GT.AND P0, PT, R4, RZ, PT ;  /* 0x000000ff0400720b */ /* 0x004fc80003f04000 */
[----:B---3--:R-:W-:-:S05]  /*1640*/  FSEL R9, R2, RZ, P0 ;  /* 0x000000ff02097208 */ /* 0x008fca0000000000 */
[----:B------:R0:W-:Y:S01]  /*1650*/  STG.E desc[UR20][R6.64], R9 ;  /* 0x0000000906007986 */ /* 0x0001e2000c101914 */
[----:B------:R-:W-:Y:S05]  /*1660*/  BRA.U UP0, `(.L_x_68) ;  /* 0xfffffffd00c07547 */ /* 0x000fea000b83ffff */
[----:B------:R-:W-:Y:S05]  /*1670*/  EXIT ;  /* 0x000000000000794d */ /* 0x000fea0003800000 */
.L_x_69:
        /* <DEDUP_REMOVED lines=16> */
.L_x_122:


//--------------------- .text._Z4reluIfLi4EEvPT_S1_Pbi --------------------------
	.section	.text._Z4reluIfLi4EEvPT_S1_Pbi,"ax",@progbits
	.align	128
        .global         _Z4reluIfLi4EEvPT_S1_Pbi
        .type           _Z4reluIfLi4EEvPT_S1_Pbi,@function
        .size           _Z4reluIfLi4EEvPT_S1_Pbi,(.L_x_123 - _Z4reluIfLi4EEvPT_S1_Pbi)
        .other          _Z4reluIfLi4EEvPT_S1_Pbi,@"STO_CUDA_ENTRY STV_DEFAULT"
_Z4reluIfLi4EEvPT_S1_Pbi:
.text._Z4reluIfLi4EEvPT_S1_Pbi:
        /* <DEDUP_REMOVED lines=55> */
.L_x_74:
[----:B0-----:R-:W-:-:S05]  /*0370*/  IMAD.WIDE R18, R6, 0x10, R14 ;  /* 0x0000001006127825 */ /* 0x001fca00078e020e */
[----:B---3--:R-:W3:Y:S01]  /*0380*/  LDG.E.128 R8, desc[UR14][R18.64] ;  /* 0x0000000e12087981 */ /* 0x008ee2000c1e1d00 */
[----:B--2---:R-:W-:-:S04]  /*0390*/  IMAD.WIDE R16, R6, 0x10, R12 ;  /* 0x0000001006107825 */ /* 0x004fc800078e020c */
[----:B------:R-:W-:Y:S02]  /*03a0*/  VIADD R20, R20, 0x1 ;  /* 0x0000000114147836 */ /* 0x000fe40000000000 */
[----:B------:R-:W-:-:S03]  /*03b0*/  IMAD.IADD R6, R7, 0x1, R6 ;  /* 0x0000000107067824 */ /* 0x000fc600078e0206 */
[----:B------:R-:W-:Y:S02]  /*03c0*/  ISETP.NE.AND P0, PT, R20, RZ, PT ;  /* 0x000000ff1400720c */ /* 0x000fe40003f05270 */
[----:B---3--:R-:W-:Y:S02]  /*03d0*/  FMNMX R8, RZ, R8, !PT ;  /* 0x00000008ff087209 */ /* 0x008fe40007800000 */
[----:B------:R-:W-:Y:S02]  /*03e0*/  FMNMX R9, RZ, R9, !PT ;  /* 0x00000009ff097209 */ /* 0x000fe40007800000 */
[----:B------:R-:W-:Y:S02]  /*03f0*/  FMNMX R10, RZ, R10, !PT ;  /* 0x0000000aff0a7209 */ /* 0x000fe40007800000 */
[----:B------:R-:W-:-:S05]  /*0400*/  FMNMX R11, RZ, R11, !PT ;  /* 0x0000000bff0b7209 */ /* 0x000fca0007800000 */
[----:B------:R3:W-:Y:S01]  /*0410*/  STG.E.128 desc[UR14][R16.64], R8 ;  /* 0x0000000810007986 */ /* 0x0007e2000c101d0e */
[----:B------:R-:W-:Y:S05]  /*0420*/  @P0 BRA `(.L_x_74) ;  /* 0xfffffffc00d00947 */ /* 0x000fea000383ffff */
.L_x_73:
[----:B------:R-:W-:Y:S05]  /*0430*/  BSYNC.RECONVERGENT B1 ;  /* 0x0000000000017941 */ /* 0x000fea0003800200 */
.L_x_72:
[----:B------:R-:W-:Y:S05]  /*0440*/  @!P1 BRA `(.L_x_71) ;  /* 0x00000000008c9947 */ /* 0x000fea0003800000 */
.L_x_75:
[----:B--23--:R-:W-:-:S05]  /*0450*/  IMAD.WIDE R16, R6, 0x10, R2 ;  /* 0x0000001006107825 */ /* 0x00cfca00078e0202 */
[----:B------:R-:W2:Y:S01]  /*0460*/  LDG.E.128 R8, desc[UR14][R16.64] ;  /* 0x0000000e10087981 */ /* 0x000ea2000c1e1d00 */
[----:B-1----:R-:W-:-:S04]  /*0470*/  IMAD.WIDE R28, R6, 0x10, R4 ;  /* 0x00000010061c7825 */ /* 0x002fc800078e0204 */
[----:B------:R-:W-:Y:S01]  /*0480*/  IMAD.WIDE R20, R7, 0x10, R16 ;  /* 0x0000001007147825 */ /* 0x000fe200078e0210 */
[----:B--2---:R-:W-:Y:S02]  /*0490*/  FMNMX R8, RZ, R8, !PT ;  /* 0x00000008ff087209 */ /* 0x004fe40007800000 */
[----:B------:R-:W-:Y:S02]  /*04a0*/  FMNMX R9, RZ, R9, !PT ;  /* 0x00000009ff097209 */ /* 0x000fe40007800000 */
[----:B------:R-:W-:Y:S02]  /*04b0*/  FMNMX R10, RZ, R10, !PT ;  /* 0x0000000aff0a7209 */ /* 0x000fe40007800000 */
[----:B------:R-:W-:-:S05]  /*04c0*/  FMNMX R11, RZ, R11, !PT ;  /* 0x0000000bff0b7209 */ /* 0x000fca0007800000 */
[----:B------:R0:W-:Y:S04]  /*04d0*/  STG.E.128 desc[UR14][R28.64], R8 ;  /* 0x000000081c007986 */ /* 0x0001e8000c101d0e */
[----:B------:R-:W2:Y:S01]  /*04e0*/  LDG.E.128 R12, desc[UR14][R20.64] ;  /* 0x0000000e140c7981 */ /* 0x000ea2000c1e1d00 */
[----:B------:R-:W-:-:S04]  /*04f0*/  IMAD.WIDE R22, R7, 0x10, R28 ;  /* 0x0000001007167825 */ /* 0x000fc800078e021c */
[----:B------:R-:W-:Y:S01]  /*0500*/  IMAD.WIDE R24, R7, 0x10, R20 ;  /* 0x0000001007187825 */ /* 0x000fe200078e0214 */
[----:B--2---:R-:W-:Y:S02]  /*0510*/  FMNMX R12, RZ, R12, !PT ;  /* 0x0000000cff0c7209 */ /* 0x004fe40007800000 */
[----:B------:R-:W-:Y:S02]  /*0520*/  FMNMX R13, RZ, R13, !PT ;  /* 0x0000000dff0d7209 */ /* 0x000fe40007800000 */
[----:B------:R-:W-:Y:S02]  /*0530*/  FMNMX R14, RZ, R14, !PT ;  /* 0x0000000eff0e7209 */ /* 0x000fe40007800000 */
[----:B------:R-:W-:-:S05]  /*0540*/  FMNMX R15, RZ, R15, !PT ;  /* 0x0000000fff0f7209 */ /* 0x000fca0007800000 */
[----:B------:R2:W-:Y:S04]  /*0550*/  STG.E.128 desc[UR14][R22.64], R12 ;  /* 0x0000000c16007986 */ /* 0x0005e8000c101d0e */
[----:B------:R-:W3:Y:S01]  /*0560*/  LDG.E.128 R16, desc[UR14][R24.64] ;  /* 0x0000000e18107981 */ /* 0x000ee2000c1e1d00 */
[----:B------:R-:W-:-:S04]  /*0570*/  IMAD.WIDE R26, R7, 0x10, R22 ;  /* 0x00000010071a7825 */ /* 0x000fc800078e0216 */
[----:B------:R-:W-:Y:S01]  /*0580*/  IMAD.WIDE R20, R7, 0x10, R24 ;  /* 0x0000001007147825 */ /* 0x000fe200078e0218 */
[----:B---3--:R-:W-:Y:S02]  /*0590*/  FMNMX R16, RZ, R16, !PT ;  /* 0x00000010ff107209 */ /* 0x008fe40007800000 */
[----:B------:R-:W-:Y:S02]  /*05a0*/  FMNMX R17, RZ, R17, !PT ;  /* 0x00000011ff117209 */ /* 0x000fe40007800000 */
[----:B------:R-:W-:Y:S02]  /*05b0*/  FMNMX R18, RZ, R18, !PT ;  /* 0x00000012ff127209 */ /* 0x000fe40007800000 */
[----:B------:R-:W-:-:S05]  /*05c0*/  FMNMX R19, RZ, R19, !PT ;  /* 0x00000013ff137209 */ /* 0x000fca0007800000 */
[----:B------:R2:W-:Y:S04]  /*05d0*/  STG.E.128 desc[UR14][R26.64], R16 ;  /* 0x000000101a007986 */ /* 0x0005e8000c101d0e */
[----:B0-----:R-:W3:Y:S01]  /*05e0*/  LDG.E.128 R8, desc[UR14][R20.64] ;  /* 0x0000000e14087981 */ /* 0x001ee2000c1e1d00 */
[----:B------:R-:W-:-:S04]  /*05f0*/  IMAD.WIDE R28, R7, 0x10, R26 ;  /* 0x00000010071c7825 */ /* 0x000fc800078e021a */
[----:B------:R-:W-:-:S05]  /*0600*/  IMAD R6, R7, 0x4, R6 ;  /* 0x0000000407067824 */ /* 0x000fca00078e0206 */
[----:B------:R-:W-:Y:S02]  /*0610*/  ISETP.GE.AND P0, PT, R6, UR5, PT ;  /* 0x0000000506007c0c */ /* 0x000fe4000bf06270 */
[----:B---3--:R-:W-:Y:S02]  /*0620*/  FMNMX R8, RZ, R8, !PT ;  /* 0x00000008ff087209 */ /* 0x008fe40007800000 */
[----:B------:R-:W-:Y:S02]  /*0630*/  FMNMX R9, RZ, R9, !PT ;  /* 0x00000009ff097209 */ /* 0x000fe40007800000 */
[----:B------:R-:W-:Y:S02]  /*0640*/  FMNMX R10, RZ, R10, !PT ;  /* 0x0000000aff0a7209 */ /* 0x000fe40007800000 */
[----:B------:R-:W-:-:S05]  /*0650*/  FMNMX R11, RZ, R11, !PT ;  /* 0x0000000bff0b7209 */ /* 0x000fca0007800000 */
[----:B------:R2:W-:Y:S01]  /*0660*/  STG.E.128 desc[UR14][R28.64], R8 ;  /* 0x000000081c007986 */ /* 0x0005e2000c101d0e */
[----:B------:R-:W-:Y:S05]  /*0670*/  @!P0 BRA `(.L_x_75) ;  /* 0xfffffffc00748947 */ /* 0x000fea000383ffff */
.L_x_71:
[----:B------:R-:W-:Y:S05]  /*0680*/  BSYNC.RECONVERGENT B0 ;  /* 0x0000000000007941 */ /* 0x000fea0003800200 */
.L_x_70:
[----:B------:R-:W-:-:S04]  /*0690*/  ISETP.NE.AND P0, PT, RZ, UR6, PT ;  /* 0x00000006ff007c0c */ /* 0x000fc8000bf05270 */
[----:B------:R-:W-:-:S13]  /*06a0*/  ISETP.NE.OR P0, PT, R0, RZ, !P0 ;  /* 0x000000ff0000720c */ /* 0x000fda0004705670 */
[----:B------:R-:W-:Y:S05]  /*06b0*/  @P0 EXIT ;  /* 0x000000000000094d */ /* 0x000fea0003800000 */
[----:B------:R-:W-:Y:S02]  /*06c0*/  UISETP.GT.AND UP0, UPT, UR6, -0x1, UPT ;  /* 0xffffffff0600788c */ /* 0x000fe4000bf04270 */
[----:B------:R-:W-:Y:S01]  /*06d0*/  IMAD.U32 R0, RZ, RZ, UR6 ;  /* 0x00000006ff007e24 */ /* 0x000fe2000f8e00ff */
[----:B------:R-:W-:-:S06]  /*06e0*/  ULOP3.LUT UR12, UR6, 0xf, URZ, 0xc0, !UPT ;  /* 0x0000000f060c7892 */ /* 0x000fcc000f8ec0ff */
[----:B------:R-:W-:Y:S06]  /*06f0*/  BRA.U UP0, `(.L_x_76) ;  /* 0x0000000500107547 */ /* 0x000fec000b800000 */
[----:B------:R-:W0:Y:S01]  /*0700*/  LDCU.128 UR8, c[0x0][0x380] ;  /* 0x00007000ff0877ac */ /* 0x000e220008000c00 */
[----:B------:R-:W-:Y:S01]  /*0710*/  IMAD.U32 R0, RZ, RZ, UR6 ;  /* 0x00000006ff007e24 */ /* 0x000fe2000f8e00ff */
[----:B------:R-:W-:Y:S01]  /*0720*/  UMOV UR4, 0x20 ;  /* 0x0000002000047882 */ /* 0x000fe20000000000 */
[----:B------:R-:W-:Y:S01]  /*0730*/  UMOV UR5, 0x0 ;  /* 0x0000000000057882 */ /* 0x000fe20000000000 */
[----:B------:R-:W-:Y:S02]  /*0740*/  ULOP3.LUT UR7, UR6, 0xfffffff0, URZ, 0xc0, !UPT ;  /* 0xfffffff006077892 */ /* 0x000fe4000f8ec0ff */
[----:B------:R-:W-:Y:S02]  /*0750*/  UIMAD.WIDE UR4, UR13, 0x4, UR4 ;  /* 0x000000040d0478a5 */ /* 0x000fe4000f8e0204 */
[----:B------:R-:W-:Y:S02]  /*0760*/  UIADD3 UR7, UPT, UPT, -UR7, URZ, URZ ;  /* 0x000000ff07077290 */ /* 0x000fe4000fffe1ff */
[----:B0-----:R-:W-:-:S02]  /*0770*/  UIADD3 UR8, UP0, UPT, UR4, UR8, URZ ;  /* 0x0000000804087290 */ /* 0x001fc4000ff1e0ff */
[----:B------:R-:W-:Y:S02]  /*0780*/  UIADD3 UR4, UP1, UPT, UR4, UR10, URZ ;  /* 0x0000000a04047290 */ /* 0x000fe4000ff3e0ff */
[----:B------:R-:W-:Y:S02]  /*0790*/  UIADD3.X UR9, UPT, UPT, UR5, UR9, URZ, UP0, !UPT ;  /* 0x0000000905097290 */ /* 0x000fe400087fe4ff */
[----:B------:R-:W-:-:S12]  /*07a0*/  UIADD3.X UR5, UPT, UPT, UR5, UR11, URZ, UP1, !UPT ;  /* 0x0000000b05057290 */ /* 0x000fd80008ffe4ff */
.L_x_77:
[----:B0-----:R-:W-:-:S03]  /*07b0*/  IMAD.WIDE R2, R0, 0x4, RZ ;  /* 0x0000000400027825 */ /* 0x001fc600078e02ff */
[----:B-1----:R-:W-:-:S04]  /*07c0*/  IADD3 R4, P0, PT, -R2, UR8, RZ ;  /* 0x0000000802047c10 */ /* 0x002fc8000ff1e1ff */
[----:B------:R-:W-:-:S05]  /*07d0*/  IADD3.X R5, PT, PT, ~R3, UR9, RZ, P0, !PT ;  /* 0x0000000903057c10 */ /* 0x000fca00087fe5ff */
[----:B------:R-:W4:Y:S01]  /*07e0*/  LDG.E R6, desc[UR14][R4.64+-0x20] ;  /* 0xffffe00e04067981 */ /* 0x000f22000c1e1900 */
[----:B------:R-:W-:-:S04]  /*07f0*/  IADD3 R2, P0, PT, -R2, UR4, RZ ;  /* 0x0000000402027c10 */ /* 0x000fc8000ff1e1ff */
[----:B------:R-:W-:Y:S02]  /*0800*/  IADD3.X R3, PT, PT, ~R3, UR5, RZ, P0, !PT ;  /* 0x0000000503037c10 */ /* 0x000fe400087fe5ff */
[----:B----4-:R-:W-:-:S05]  /*0810*/  FMNMX R7, RZ, R6, !PT ;  /* 0x00000006ff077209 */ /* 0x010fca0007800000 */
[----:B------:R0:W-:Y:S04]  /*0820*/  STG.E desc[UR14][R2.64+-0x20], R7 ;  /* 0xffffe00702007986 */ /* 0x0001e8000c10190e */
[----:B------:R-:W2:Y:S02]  /*0830*/  LDG.E R6, desc[UR14][R4.64+-0x1c] ;  /* 0xffffe40e04067981 */ /* 0x000ea4000c1e1900 */
[----:B--23--:R-:W-:-:S05]  /*0840*/  FMNMX R9, RZ, R6, !PT ;  /* 0x00000006ff097209 */ /* 0x00cfca0007800000 */
[----:B------:R1:W-:Y:S04]  /*0850*/  STG.E desc[UR14][R2.64+-0x1c], R9 ;  /* 0xffffe40902007986 */ /* 0x0003e8000c10190e */
[----:B------:R-:W2:Y:S02]  /*0860*/  LDG.E R6, desc[UR14][R4.64+-0x18] ;  /* 0xffffe80e04067981 */ /* 0x000ea4000c1e1900 */
[----:B--2---:R-:W-:-:S05]  /*0870*/  FMNMX R11, RZ, R6, !PT ;  /* 0x00000006ff0b7209 */ /* 0x004fca0007800000 */
[----:B------:R2:W-:Y:S04]  /*0880*/  STG.E desc[UR14][R2.64+-0x18], R11 ;  /* 0xffffe80b02007986 */ /* 0x0005e8000c10190e */
[----:B------:R-:W3:Y:S02]  /*0890*/  LDG.E R6, desc[UR14][R4.64+-0x14] ;  /* 0xffffec0e04067981 */ /* 0x000ee4000c1e1900 */
[----:B---3--:R-:W-:-:S05]  /*08a0*/  FMNMX R13, RZ, R6, !PT ;  /* 0x00000006ff0d7209 */ /* 0x008fca0007800000 */
[----:B------:R3:W-:Y:S04]  /*08b0*/  STG.E desc[UR14][R2.64+-0x14], R13 ;  /* 0xffffec0d02007986 */ /* 0x0007e8000c10190e */
[----:B------:R-:W0:Y:S02]  /*08c0*/  LDG.E R6, desc[UR14][R4.64+-0x10] ;  /* 0xfffff00e04067981 */ /* 0x000e24000c1e1900 */
[----:B0-----:R-:W-:-:S05]  /*08d0*/  FMNMX R7, RZ, R6, !PT ;  /* 0x00000006ff077209 */ /* 0x001fca0007800000 */
[----:B------:R0:W-:Y:S04]  /*08e0*/  STG.E desc[UR14][R2.64+-0x10], R7 ;  /* 0xfffff00702007986 */ /* 0x0001e8000c10190e */
[----:B------:R-:W1:Y:S02]  /*08f0*/  LDG.E R6, desc[UR14][R4.64+-0xc] ;  /* 0xfffff40e04067981 */ /* 0x000e64000c1e1900 */
[----:B-1----:R-:W-:-:S05]  /*0900*/  FMNMX R9, RZ, R6, !PT ;  /* 0x00000006ff097209 */ /* 0x002fca0007800000 */
        /* <DEDUP_REMOVED lines=28> */
[----:B------:R-:W3:Y:S01]  /*0ad0*/  LDG.E R6, desc[UR14][R4.64+0x1c] ;  /* 0x00001c0e04067981 */ /* 0x000ee2000c1e1900 */
[----:B------:R-:W-:Y:S01]  /*0ae0*/  UIADD3 UR7, UPT, UPT, UR7, 0x10, URZ ;  /* 0x0000001007077890 */ /* 0x000fe2000fffe0ff */
[----:B------:R-:W-:-:S03]  /*0af0*/  VIADD R0, R0, 0xfffffff0 ;  /* 0xfffffff000007836 */ /* 0x000fc60000000000 */
[----:B------:R-:W-:Y:S01]  /*0b00*/  UISETP.NE.AND UP0, UPT, UR7, URZ, UPT ;  /* 0x000000ff0700728c */ /* 0x000fe2000bf05270 */
[----:B---3--:R-:W-:-:S05]  /*0b10*/  FMNMX R13, RZ, R6, !PT ;  /* 0x00000006ff0d7209 */ /* 0x008fca0007800000 */
[----:B------:R0:W-:Y:S03]  /*0b20*/  STG.E desc[UR14][R2.64+0x1c], R13 ;  /* 0x00001c0d02007986 */ /* 0x0001e6000c10190e */
[----:B------:R-:W-:Y:S05]  /*0b30*/  BRA.U UP0, `(.L_x_77) ;  /* 0xfffffffd001c7547 */ /* 0x000fea000b83ffff */
.L_x_76:
[----:B------:R-:W-:-:S13]  /*0b40*/  ISETP.NE.AND P0, PT, RZ, UR12, PT ;  /* 0x0000000cff007c0c */ /* 0x000fda000bf05270 */
[----:B------:R-:W-:Y:S05]  /*0b50*/  @!P0 EXIT ;  /* 0x000000000000894d */ /* 0x000fea0003800000 */
[----:B------:R-:W-:Y:S02]  /*0b60*/  UISETP.GE.U32.AND UP0, UPT, UR12, 0x8, UPT ;  /* 0x000000080c00788c */ /* 0x000fe4000bf06070 */
[----:B------:R-:W-:-:S07]  /*0b70*/  ULOP3.LUT UR4, UR6, 0x7, URZ, 0xc0, !UPT ;  /* 0x0000000706047892 */ /* 0x000fce000f8ec0ff */
[----:B------:R-:W-:Y:S05]  /*0b80*/  BRA.U !UP0, `(.L_x_78) ;  /* 0x0000000108787547 */ /* 0x000fea000b800000 */
[----:B0-----:R-:W0:Y:S01]  /*0b90*/  LDC.64 R2, c[0x0][0x380] ;  /* 0x0000e000ff027b82 */ /* 0x001e220000000a00 */
[----:B------:R-:W-:-:S07]  /*0ba0*/  IADD3 R7, PT, PT, -R0, UR13, RZ ;  /* 0x0000000d00077c10 */ /* 0x000fce000fffe1ff */
[----:B-1----:R-:W1:Y:S01]  /*0bb0*/  LDC.64 R4, c[0x0][0x388] ;  /* 0x0000e200ff047b82 */ /* 0x002e620000000a00 */
[----:B0-----:R-:W-:-:S05]  /*0bc0*/  IMAD.WIDE R2, R7, 0x4, R2 ;  /* 0x0000000407027825 */ /* 0x001fca00078e0202 */
[----:B------:R-:W4:Y:S01]  /*0bd0*/  LDG.E R6, desc[UR14][R2.64] ;  /* 0x0000000e02067981 */ /* 0x000f22000c1e1900 */
[----:B-1----:R-:W-:Y:S01]  /*0be0*/  IMAD.WIDE R4, R7, 0x4, R4 ;  /* 0x0000000407047825 */ /* 0x002fe200078e0204 */
        /* <DEDUP_REMOVED lines=21> */
[----:B------:R-:W-:Y:S01]  /*0d40*/  VIADD R0, R0, 0xfffffff8 ;  /* 0xfffffff800007836 */ /* 0x000fe20000000000 */
[----:B---3--:R-:W-:-:S05]  /*0d50*/  FMNMX R13, RZ, R6, !PT ;  /* 0x00000006ff0d7209 */ /* 0x008fca0007800000 */
[----:B------:R4:W-:Y:S02]  /*0d60*/  STG.E desc[UR14][R4.64+0x1c], R13 ;  /* 0x00001c0d04007986 */ /* 0x0009e4000c10190e */
.L_x_78:
[----:B------:R-:W-:-:S13]  /*0d70*/  ISETP.NE.AND P0, PT, RZ, UR4, PT ;  /* 0x00000004ff007c0c */ /* 0x000fda000bf05270 */
[----:B------:R-:W-:Y:S05]  /*0d80*/  @!P0 EXIT ;  /* 0x000000000000894d */ /* 0x000fea0003800000 */
[----:B------:R-:W-:Y:S02]  /*0d90*/  UISETP.GE.U32.AND UP0, UPT, UR4, 0x4, UPT ;  /* 0x000000040400788c */ /* 0x000fe4000bf06070 */
[----:B------:R-:W-:-:S07]  /*0da0*/  ULOP3.LUT UR6, UR6, 0x3, URZ, 0xc0, !UPT ;  /* 0x0000000306067892 */ /* 0x000fce000f8ec0ff */
[----:B------:R-:W-:Y:S05]  /*0db0*/  BRA.U !UP0, `(.L_x_79) ;  /* 0x0000000108487547 */ /* 0x000fea000b800000 */
[----:B0-----:R-:W0:Y:S01]  /*0dc0*/  LDC.64 R2, c[0x0][0x380] ;  /* 0x0000e000ff027b82 */ /* 0x001e220000000a00 */
[----:B----4-:R-:W-:-:S07]  /*0dd0*/  IADD3 R7, PT, PT, -R0, UR13, RZ ;  /* 0x0000000d00077c10 */ /* 0x010fce000fffe1ff */
        /* <DEDUP_REMOVED lines=12> */
[----:B------:R-:W2:Y:S01]  /*0ea0*/  LDG.E R6, desc[UR14][R2.64+0xc] ;  /* 0x00000c0e02067981 */ /* 0x000ea2000c1e1900 */
[----:B------:R-:W-:Y:S01]  /*0eb0*/  VIADD R0, R0, 0xfffffffc ;  /* 0xfffffffc00007836 */ /* 0x000fe20000000000 */
[----:B--2---:R-:W-:-:S05]  /*0ec0*/  FMNMX R13, RZ, R6, !PT ;  /* 0x00000006ff0d7209 */ /* 0x004fca0007800000 */
[----:B------:R0:W-:Y:S02]  /*0ed0*/  STG.E desc[UR14][R4.64+0xc], R13 ;  /* 0x00000c0d04007986 */ /* 0x0001e4000c10190e */
.L_x_79:
[----:B------:R-:W-:-:S13]  /*0ee0*/  ISETP.NE.AND P0, PT, RZ, UR6, PT ;  /* 0x00000006ff007c0c */ /* 0x000fda000bf05270 */
[----:B------:R-:W-:Y:S05]  /*0ef0*/  @!P0 EXIT ;  /* 0x000000000000894d */ /* 0x000fea0003800000 */
[----:B------:R-:W5:Y:S01]  /*0f00*/  LDCU.128 UR8, c[0x0][0x380] ;  /* 0x00007000ff0877ac */ /* 0x000f620008000c00 */
[----:B------:R-:W-:Y:S02]  /*0f10*/  UIADD3 UR12, UPT, UPT, -UR6, URZ, URZ ;  /* 0x000000ff060c7290 */ /* 0x000fe4000fffe1ff */
[----:B-----5:R-:W-:Y:S02]  /*0f20*/  UIMAD.WIDE UR4, UR13, 0x4, UR10 ;  /* 0x000000040d0478a5 */ /* 0x020fe4000f8e020a */
[----:B------:R-:W-:-:S12]  /*0f30*/  UIMAD.WIDE UR6, UR13, 0x4, UR8 ;  /* 0x000000040d0678a5 */ /* 0x000fd8000f8e0208 */
.L_x_80:
[----:B01--4-:R-:W-:-:S03]  /*0f40*/  IMAD.WIDE R4, R0, 0x4, RZ ;  /* 0x0000000400047825 */ /* 0x013fc600078e02ff */
[----:B------:R-:W-:-:S04]  /*0f50*/  IADD3 R2, P0, PT, -R4, UR6, RZ ;  /* 0x0000000604027c10 */ /* 0x000fc8000ff1e1ff */
[----:B------:R-:W-:-:S05]  /*0f60*/  IADD3.X R3, PT, PT, ~R5, UR7, RZ, P0, !PT ;  /* 0x0000000705037c10 */ /* 0x000fca00087fe5ff */
[----:B------:R-:W4:Y:S01]  /*0f70*/  LDG.E R2, desc[UR14][R2.64] ;  /* 0x0000000e02027981 */ /* 0x000f22000c1e1900 */
[----:B------:R-:W-:Y:S01]  /*0f80*/  IADD3 R4, P0, PT, -R4, UR4, RZ ;  /* 0x0000000404047c10 */ /* 0x000fe2000ff1e1ff */
[----:B------:R-:W-:Y:S01]  /*0f90*/  UIADD3 UR12, UPT, UPT, UR12, 0x1, URZ ;  /* 0x000000010c0c7890 */ /* 0x000fe2000fffe0ff */
[----:B------:R-:W-:Y:S02]  /*0fa0*/  VIADD R0, R0, 0xffffffff ;  /* 0xffffffff00007836 */ /* 0x000fe40000000000 */
[----:B------:R-:W-:Y:S01]  /*0fb0*/  IADD3.X R5, PT, PT, ~R5, UR5, RZ, P0, !PT ;  /* 0x0000000505057c10 */ /* 0x000fe200087fe5ff */
[----:B------:R-:W-:Y:S01]  /*0fc0*/  UISETP.NE.AND UP0, UPT, UR12, URZ, UPT ;  /* 0x000000ff0c00728c */ /* 0x000fe2000bf05270 */
[----:B----4-:R-:W-:-:S05]  /*0fd0*/  FMNMX R7, RZ, R2, !PT ;  /* 0x00000002ff077209 */ /* 0x010fca0007800000 */
[----:B------:R0:W-:Y:S03]  /*0fe0*/  STG.E desc[UR14][R4.64], R7 ;  /* 0x0000000704007986 */ /* 0x0001e6000c10190e */
[----:B------:R-:W-:Y:S05]  /*0ff0*/  BRA.U UP0, `(.L_x_80) ;  /* 0xfffffffd00d07547 */ /* 0x000fea000b83ffff */
[----:B------:R-:W-:Y:S05]  /*1000*/  EXIT ;  /* 0x000000000000794d */ /* 0x000fea0003800000 */
.L_x_81:
        /* <DEDUP_REMOVED lines=15> */
.L_x_123:


//--------------------- .text._Z9relu_gradIfLi2EEvPT_S1_PbS1_i --------------------------
	.section	.text._Z9relu_gradIfLi2EEvPT_S1_PbS1_i,"ax",@progbits
	.align	128
        .global         _Z9relu_gradIfLi2EEvPT_S1_PbS1_i
        .type           _Z9relu_gradIfLi2EEvPT_S1_PbS1_i,@function
        .size           _Z9relu_gradIfLi2EEvPT_S1_PbS1_i,(.L_x_124 - _Z9relu_gradIfLi2EEvPT_S1_PbS1_i)
        .other          _Z9relu_gradIfLi2EEvPT_S1_PbS1_i,@"STO_CUDA_ENTRY STV_DEFAULT"
_Z9relu_gradIfLi2EEvPT_S1_PbS1_i:
.text._Z9relu_gradIfLi2EEvPT_S1_PbS1_i:
        /* <DEDUP_REMOVED lines=56> */
.L_x_86:
[----:B---3--:R-:W-:-:S04]  /*0380*/  IMAD.WIDE R20, R11, 0x8, R16 ;  /* 0x000000080b147825 */ /* 0x008fc800078e0210 */
[C---:B-1----:R-:W-:Y:S02]  /*0390*/  IMAD.WIDE R22, R11.reuse, 0x8, R14 ;  /* 0x000000080b167825 */ /* 0x042fe400078e020e */
[----:B------:R-:W3:Y:S04]  /*03a0*/  LDG.E.64 R20, desc[UR16][R20.64] ;  /* 0x0000001014147981 */ /* 0x000ee8000c1e1b00 */
[----:B----4-:R-:W4:Y:S01]  /*03b0*/  LDG.E.64 R22, desc[UR16][R22.64] ;  /* 0x0000001016167981 */ /* 0x010f22000c1e1b00 */
[----:B0-----:R-:W-:-:S04]  /*03c0*/  IMAD.WIDE R18, R11, 0x8, R12 ;  /* 0x000000080b127825 */ /* 0x001fc800078e020c */
[----:B------:R-:W-:Y:S02]  /*03d0*/  VIADD R8, R8, 0x1 ;  /* 0x0000000108087836 */ /* 0x000fe40000000000 */
[----:B------:R-:W-:Y:S01]  /*03e0*/  IMAD.IADD R11, R9, 0x1, R11 ;  /* 0x00000001090b7824 */ /* 0x000fe200078e020b */
[----:B---3--:R-:W-:Y:S02]  /*03f0*/  FSETP.GT.AND P1, PT, R20, RZ, PT ;  /* 0x000000ff1400720b */ /* 0x008fe40003f24000 */
[----:B------:R-:W-:Y:S02]  /*0400*/  FSETP.GT.AND P2, PT, R21, RZ, PT ;  /* 0x000000ff1500720b */ /* 0x000fe40003f44000 */
[----:B----4-:R-:W-:Y:S02]  /*0410*/  FSEL R24, R22, RZ, P1 ;  /* 0x000000ff16187208 */ /* 0x010fe40000800000 */
[----:B------:R-:W-:Y:S02]  /*0420*/  FSEL R25, R23, RZ, P2 ;  /* 0x000000ff17197208 */ /* 0x000fe40001000000 */
[----:B------:R-:W-:-:S03]  /*0430*/  ISETP.NE.AND P1, PT, R8, RZ, PT ;  /* 0x000000ff0800720c */ /* 0x000fc60003f25270 */
[----:B------:R4:W-:Y:S10]  /*0440*/  STG.E.64 desc[UR16][R18.64], R24 ;  /* 0x0000001812007986 */ /* 0x0009f4000c101b10 */
[----:B------:R-:W-:Y:S05]  /*0450*/  @P1 BRA `(.L_x_86) ;  /* 0xfffffffc00c81947 */ /* 0x000fea000383ffff */
.L_x_85:
[----:B------:R-:W-:Y:S05]  /*0460*/  BSYNC.RECONVERGENT B1 ;  /* 0x0000000000017941 */ /* 0x000fea0003800200 */
.L_x_84:
[----:B------:R-:W-:Y:S05]  /*0470*/  @!P0 BRA `(.L_x_83) ;  /* 0x0000000000ac8947 */ /* 0x000fea0003800000 */
.L_x_87:
[----:B0-----:R-:W-:-:S04]  /*0480*/  IMAD.WIDE R20, R11, 0x8, R6 ;  /* 0x000000080b147825 */ /* 0x001fc800078e0206 */
[----:B--2-4-:R-:W-:Y:S01]  /*0490*/  IMAD.WIDE R18, R11, 0x8, R4 ;  /* 0x000000080b127825 */ /* 0x014fe200078e0204 */
[----:B------:R-:W2:Y:S04]  /*04a0*/  LDG.E.64 R12, desc[UR16][R20.64] ;  /* 0x00000010140c7981 */ /* 0x000ea8000c1e1b00 */
[----:B------:R-:W3:Y:S01]  /*04b0*/  LDG.E.64 R14, desc[UR16][R18.64] ;  /* 0x00000010120e7981 */ /* 0x000ee2000c1e1b00 */
[----:B------:R-:W-:Y:S01]  /*04c0*/  IMAD.WIDE R16, R9, 0x8, R20 ;  /* 0x0000000809107825 */ /* 0x000fe200078e0214 */
[----:B--2---:R-:W-:Y:S02]  /*04d0*/  FSETP.GT.AND P0, PT, R12, RZ, PT ;  /* 0x000000ff0c00720b */ /* 0x004fe40003f04000 */
[----:B------:R-:W-:Y:S01]  /*04e0*/  FSETP.GT.AND P1, PT, R13, RZ, PT ;  /* 0x000000ff0d00720b */ /* 0x000fe20003f24000 */
[----:B------:R-:W-:Y:S01]  /*04f0*/  IMAD.WIDE R12, R11, 0x8, R2 ;  /* 0x000000080b0c7825 */ /* 0x000fe200078e0202 */
[----:B---3--:R-:W-:-:S02]  /*0500*/  FSEL R24, R14, RZ, P0 ;  /* 0x000000ff0e187208 */ /* 0x008fc40000000000 */
[----:B------:R-:W-:Y:S01]  /*0510*/  FSEL R25, R15, RZ, P1 ;  /* 0x000000ff0f197208 */ /* 0x000fe20000800000 */
[----:B------:R-:W-:-:S04]  /*0520*/  IMAD.WIDE R14, R9, 0x8, R18 ;  /* 0x00000008090e7825 */ /* 0x000fc800078e0212 */
[----:B------:R0:W-:Y:S04]  /*0530*/  STG.E.64 desc[UR16][R12.64], R24 ;  /* 0x000000180c007986 */ /* 0x0001e8000c101b10 */
[----:B------:R-:W2:Y:S04]  /*0540*/  LDG.E.64 R22, desc[UR16][R16.64] ;  /* 0x0000001010167981 */ /* 0x000ea8000c1e1b00 */
[----:B------:R-:W3:Y:S01]  /*0550*/  LDG.E.64 R20, desc[UR16][R14.64] ;  /* 0x000000100e147981 */ /* 0x000ee2000c1e1b00 */
[----:B------:R-:W-:Y:S01]  /*0560*/  IMAD.WIDE R18, R9, 0x8, R12 ;  /* 0x0000000809127825 */ /* 0x000fe200078e020c */
[----:B--2---:R-:W-:-:S02]  /*0570*/  FSETP.GT.AND P0, PT, R22, RZ, PT ;  /* 0x000000ff1600720b */ /* 0x004fc40003f04000 */
[----:B------:R-:W-:Y:S01]  /*0580*/  FSETP.GT.AND P1, PT, R23, RZ, PT ;  /* 0x000000ff1700720b */ /* 0x000fe20003f24000 */
[----:B------:R-:W-:Y:S01]  /*0590*/  IMAD.WIDE R22, R9, 0x8, R14 ;  /* 0x0000000809167825 */ /* 0x000fe200078e020e */
[----:B---3--:R-:W-:Y:S02]  /*05a0*/  FSEL R26, R20, RZ, P0 ;  /* 0x000000ff141a7208 */ /* 0x008fe40000000000 */
[----:B------:R-:W-:Y:S01]  /*05b0*/  FSEL R27, R21, RZ, P1 ;  /* 0x000000ff151b7208 */ /* 0x000fe20000800000 */
[----:B------:R-:W-:-:S04]  /*05c0*/  IMAD.WIDE R20, R9, 0x8, R16 ;  /* 0x0000000809147825 */ /* 0x000fc800078e0210 */
[----:B------:R1:W-:Y:S04]  /*05d0*/  STG.E.64 desc[UR16][R18.64], R26 ;  /* 0x0000001a12007986 */ /* 0x0003e8000c101b10 */
[----:B0-----:R-:W2:Y:S04]  /*05e0*/  LDG.E.64 R12, desc[UR16][R20.64] ;  /* 0x00000010140c7981 */ /* 0x001ea8000c1e1b00 */
        /* <DEDUP_REMOVED lines=9> */
[----:B------:R-:W2:Y:S04]  /*0680*/  LDG.E.64 R16, desc[UR16][R16.64] ;  /* 0x0000001010107981 */ /* 0x000ea8000c1e1b00 */
[----:B------:R-:W3:Y:S01]  /*0690*/  LDG.E.64 R14, desc[UR16][R14.64] ;  /* 0x000000100e0e7981 */ /* 0x000ee2000c1e1b00 */
[----:B-1----:R-:W-:-:S04]  /*06a0*/  IMAD.WIDE R18, R9, 0x8, R12 ;  /* 0x0000000809127825 */ /* 0x002fc800078e020c */
[----:B------:R-:W-:Y:S01]  /*06b0*/  IMAD R11, R9, 0x4, R11 ;  /* 0x00000004090b7824 */ /* 0x000fe200078e020b */
[----:B--2---:R-:W-:Y:S02]  /*06c0*/  FSETP.GT.AND P0, PT, R16, RZ, PT ;  /* 0x000000ff1000720b */ /* 0x004fe40003f04000 */
[----:B------:R-:W-:Y:S02]  /*06d0*/  FSETP.GT.AND P1, PT, R17, RZ, PT ;  /* 0x000000ff1100720b */ /* 0x000fe40003f24000 */
[----:B---3--:R-:W-:Y:S02]  /*06e0*/  FSEL R20, R14, RZ, P0 ;  /* 0x000000ff0e147208 */ /* 0x008fe40000000000 */
[----:B------:R-:W-:Y:S02]  /*06f0*/  FSEL R21, R15, RZ, P1 ;  /* 0x000000ff0f157208 */ /* 0x000fe40000800000 */
[----:B------:R-:W-:-:S03]  /*0700*/  ISETP.GE.AND P0, PT, R11, UR5, PT ;  /* 0x000000050b007c0c */ /* 0x000fc6000bf06270 */
[----:B------:R0:W-:Y:S10]  /*0710*/  STG.E.64 desc[UR16][R18.64], R20 ;  /* 0x0000001412007986 */ /* 0x0001f4000c101b10 */
[----:B------:R-:W-:Y:S05]  /*0720*/  @!P0 BRA `(.L_x_87) ;  /* 0xfffffffc00548947 */ /* 0x000fea000383ffff */
.L_x_83:
[----:B------:R-:W-:Y:S05]  /*0730*/  BSYNC.RECONVERGENT B0 ;  /* 0x0000000000007941 */ /* 0x000fea0003800200 */
.L_x_82:
[----:B------:R-:W-:-:S04]  /*0740*/  ISETP.NE.AND P0, PT, RZ, UR6, PT ;  /* 0x00000006ff007c0c */ /* 0x000fc8000bf05270 */
[----:B------:R-:W-:-:S13]  /*0750*/  ISETP.NE.OR P0, PT, R0, RZ, !P0 ;  /* 0x000000ff0000720c */ /* 0x000fda0004705670 */
[----:B------:R-:W-:Y:S05]  /*0760*/  @P0 EXIT ;  /* 0x000000000000094d */ /* 0x000fea0003800000 */
[----:B------:R-:W-:Y:S02]  /*0770*/  UISETP.GT.AND UP0, UPT, UR6, -0x1, UPT ;  /* 0xffffffff0600788c */ /* 0x000fe4000bf04270 */
[----:B------:R-:W-:Y:S01]  /*0780*/  IMAD.U32 R0, RZ, RZ, UR6 ;  /* 0x00000006ff007e24 */ /* 0x000fe2000f8e00ff */
[----:B------:R-:W-:-:S06]  /*0790*/  ULOP3.LUT UR18, UR6, 0xf, URZ, 0xc0, !UPT ;  /* 0x0000000f06127892 */ /* 0x000fcc000f8ec0ff */
[----:B------:R-:W-:Y:S06]  /*07a0*/  BRA.U UP0, `(.L_x_88) ;  /* 0x0000000500c87547 */ /* 0x000fec000b800000 */
[----:B------:R-:W1:Y:S01]  /*07b0*/  LDCU.128 UR8, c[0x0][0x380] ;  /* 0x00007000ff0877ac */ /* 0x000e620008000c00 */
[----:B------:R-:W-:Y:S01]  /*07c0*/  IMAD.MOV.U32 R0, RZ, RZ, RZ ;  /* 0x000000ffff007224 */ /* 0x000fe200078e00ff */
[----:B------:R-:W3:Y:S01]  /*07d0*/  LDCU.64 UR14, c[0x0][0x398] ;  /* 0x00007300ff0e77ac */ /* 0x000ee20008000a00 */
[----:B------:R-:W-:Y:S01]  /*07e0*/  UMOV UR4, 0x20 ;  /* 0x0000002000047882 */ /* 0x000fe20000000000 */
[----:B------:R-:W-:Y:S01]  /*07f0*/  UMOV UR5, 0x0 ;  /* 0x0000000000057882 */ /* 0x000fe20000000000 */
[----:B------:R-:W-:Y:S02]  /*0800*/  ULOP3.LUT UR7, UR6, 0xfffffff0, URZ, 0xc0, !UPT ;  /* 0xfffffff006077892 */ /* 0x000fe4000f8ec0ff */
[----:B------:R-:W-:Y:S02]  /*0810*/  UIMAD.WIDE UR4, UR22, 0x4, UR4 ;  /* 0x00000004160478a5 */ /* 0x000fe4000f8e0204 */
[----:B------:R-:W-:Y:S02]  /*0820*/  UIADD3 UR7, UPT, UPT, -UR7, URZ, URZ ;  /* 0x000000ff07077290 */ /* 0x000fe4000fffe1ff */
[----:B-1----:R-:W-:-:S02]  /*0830*/  UIADD3 UR12, UP0, UPT, UR4, UR8, URZ ;  /* 0x00000008040c7290 */ /* 0x002fc4000ff1e0ff */
[----:B------:R-:W-:Y:S02]  /*0840*/  UIADD3 UR10, UP1, UPT, UR4, UR10, URZ ;  /* 0x0000000a040a7290 */ /* 0x000fe4000ff3e0ff */
[----:B---3--:R-:W-:Y:S02]  /*0850*/  UIADD3 UR8, UP2, UPT, UR4, UR14, URZ ;  /* 0x0000000e04087290 */ /* 0x008fe4000ff5e0ff */
[----:B------:R-:W-:Y:S02]  /*0860*/  UIADD3.X UR13, UPT, UPT, UR5, UR9, URZ, UP0, !UPT ;  /* 0x00000009050d7290 */ /* 0x000fe400087fe4ff */
[----:B------:R-:W-:Y:S02]  /*0870*/  UIADD3.X UR11, UPT, UPT, UR5, UR11, URZ, UP1, !UPT ;  /* 0x0000000b050b7290 */ /* 0x000fe40008ffe4ff */
[----:B------:R-:W-:Y:S01]  /*0880*/  UIADD3.X UR9, UPT, UPT, UR5, UR15, URZ, UP2, !UPT ;  /* 0x0000000f05097290 */ /* 0x000fe200097fe4ff */
[----:B------:R-:W-:-:S11]  /*0890*/  UMOV UR14, 0xffffffff ;  /* 0xffffffff000e7882 */ /* 0x000fd60000000000 */
.L_x_89:
[----:B------:R-:W-:-:S04]  /*08a0*/  UIMAD.WIDE UR4, UR14, 0x4, URZ ;  /* 0x000000040e0478a5 */ /* 0x000fc8000f8e02ff */
[----:B------:R-:W-:Y:S02]  /*08b0*/  UIADD3 UR20, UP1, UPT, -UR4, UR10, URZ ;  /* 0x0000000a04147290 */ /* 0x000fe4000ff3e1ff */
[----:B------:R-:W-:Y:S02]  /*08c0*/  UIADD3 UR15, UP0, UPT, -UR4, UR12, URZ ;  /* 0x0000000c040f7290 */ /* 0x000fe4000ff1e1ff */
[----:B------:R-:W-:Y:S02]  /*08d0*/  UIADD3.X UR21, UPT, UPT, ~UR5, UR11, URZ, UP1, !UPT ;  /* 0x0000000b05157290 */ /* 0x000fe40008ffe5ff */
[----:B------:R-:W-:Y:S01]  /*08e0*/  UIADD3.X UR19, UPT, UPT, ~UR5, UR13, URZ, UP0, !UPT ;  /* 0x0000000d05137290 */ /* 0x000fe200087fe5ff */
[----:B------:R-:W-:Y:S02]  /*08f0*/  IMAD.U32 R6, RZ, RZ, UR20 ;  /* 0x00000014ff067e24 */ /* 0x000fe4000f8e00ff */
[----:B--2---:R-:W-:Y:S02]  /*0900*/  IMAD.U32 R4, RZ, RZ, UR15 ;  /* 0x0000000fff047e24 */ /* 0x004fe4000f8e00ff */
[----:B------:R-:W-:-:S02]  /*0910*/  IMAD.U32 R7, RZ, RZ, UR21 ;  /* 0x00000015ff077e24 */ /* 0x000fc4000f8e00ff */
[----:B------:R-:W-:-:S03]  /*0920*/  IMAD.U32 R5, RZ, RZ, UR19 ;  /* 0x00000013ff057e24 */ /* 0x000fc6000f8e00ff */
[----:B---3--:R-:W2:Y:S04]  /*0930*/  LDG.E R2, desc[UR16][R6.64+-0x20] ;  /* 0xffffe01006027981 */ /* 0x008ea8000c1e1900 */
[----:B------:R-:W3:Y:S01]  /*0940*/  LDG.E R8, desc[UR16][R4.64+-0x20] ;  /* 0xffffe01004087981 */ /* 0x000ee2000c1e1900 */
[----:B------:R-:W-:-:S04]  /*0950*/  UIADD3 UR15, UP0, UPT, -UR4, UR8, URZ ;  /* 0x00000008040f7290 */ /* 0x000fc8000ff1e1ff */
[----:B------:R-:W-:-:S06]  /*0960*/  UIADD3.X UR4, UPT, UPT, ~UR5, UR9, URZ, UP0, !UPT ;  /* 0x0000000905047290 */ /* 0x000fcc00087fe5ff */
[----:B------:R-:W-:Y:S01]  /*0970*/  IMAD.U32 R3, RZ, RZ, UR4 ;  /* 0x00000004ff037e24 */ /* 0x000fe2000f8e00ff */
[----:B--2---:R-:W-:Y:S01]  /*0980*/  FSETP.GT.AND P0, PT, R2, RZ, PT ;  /* 0x000000ff0200720b */ /* 0x004fe20003f04000 */
[----:B------:R-:W-:-:S03]  /*0990*/  IMAD.U32 R2, RZ, RZ, UR15 ;  /* 0x0000000fff027e24 */ /* 0x000fc6000f8e00ff */
[----:B---3--:R-:W-:-:S05]  /*09a0*/  FSEL R9, R8, RZ, P0 ;  /* 0x000000ff08097208 */ /* 0x008fca0000000000 */
[----:B------:R1:W-:Y:S04]  /*09b0*/  STG.E desc[UR16][R2.64+-0x20], R9 ;  /* 0xffffe00902007986 */ /* 0x0003e8000c101910 */
[----:B------:R-:W2:Y:S04]  /*09c0*/  LDG.E R10, desc[UR16][R6.64+-0x1c] ;  /* 0xffffe410060a7981 */ /* 0x000ea8000c1e1900 */
[----:B------:R-:W3:Y:S01]  /*09d0*/  LDG.E R8, desc[UR16][R4.64+-0x1c] ;  /* 0xffffe41004087981 */ /* 0x000ee2000c1e1900 */
[----:B--2---:R-:W-:-:S04]  /*09e0*/  FSETP.GT.AND P0, PT, R10, RZ, PT ;  /* 0x000000ff0a00720b */ /* 0x004fc80003f04000 */
[----:B---3--:R-:W-:-:S05]  /*09f0*/  FSEL R11, R8, RZ, P0 ;  /* 0x000000ff080b7208 */ /* 0x008fca0000000000 */
[----:B------:R2:W-:Y:S04]  /*0a00*/  STG.E desc[UR16][R2.64+-0x1c], R11 ;  /* 0xffffe40b02007986 */ /* 0x0005e8000c101910 */
[----:B------:R-:W3:Y:S04]  /*0a10*/  LDG.E R10, desc[UR16][R6.64+-0x18] ;  /* 0xffffe810060a7981 */ /* 0x000ee8000c1e1900 */
[----:B------:R-:W0:Y:S01]  /*0a20*/  LDG.E R8, desc[UR16][R4.64+-0x18] ;  /* 0xffffe81004087981 */ /* 0x000e22000c1e1900 */
[----:B---3--:R-:W-:-:S04]  /*0a30*/  FSETP.GT.AND P0, PT, R10, RZ, PT ;  /* 0x000000ff0a00720b */ /* 0x008fc80003f04000 */
[----:B0-----:R-:W-:-:S05]  /*0a40*/  FSEL R13, R8, RZ, P0 ;  /* 0x000000ff080d7208 */ /* 0x001fca0000000000 */
[----:B------:R0:W-:Y:S04]  /*0a50*/  STG.E desc[UR16][R2.64+-0x18], R13 ;  /* 0xffffe80d02007986 */ /* 0x0001e8000c101910 */
[----:B-1----:R-:W3:Y:S04]  /*0a60*/  LDG.E R9, desc[UR16][R6.64+-0x14] ;  /* 0xffffec1006097981 */ /* 0x002ee8000c1e1900 */
[----:B------:R-:W5:Y:S01]  /*0a70*/  LDG.E R8, desc[UR16][R4.64+-0x14] ;  /* 0xffffec1004087981 */ /* 0x000f62000c1e1900 */
[----:B---3--:R-:W-:-:S04]  /*0a80*/  FSETP.GT.AND P0, PT, R9, RZ, PT ;  /* 0x000000ff0900720b */ /* 0x008fc80003f04000 */
[----:B-----5:R-:W-:-:S05]  /*0a90*/  FSEL R9, R8, RZ, P0 ;  /* 0x000000ff08097208 */ /* 0x020fca0000000000 */
[----:B------:R1:W-:Y:S04]  /*0aa0*/  STG.E desc[UR16][R2.64+-0x14], R9 ;  /* 0xffffec0902007986 */ /* 0x0003e8000c101910 */
[----:B------:R-:W3:Y:S04]  /*0ab0*/  LDG.E R10, desc[UR16][R6.64+-0x10] ;  /* 0xfffff010060a7981 */ /* 0x000ee8000c1e1900 */
[----:B------:R-:W2:Y:S01]  /*0ac0*/  LDG.E R8, desc[UR16][R4.64+-0x10] ;  /* 0xfffff01004087981 */ /* 0x000ea2000c1e1900 */
[----:B---3--:R-:W-:-:S04]  /*0ad0*/  FSETP.GT.AND P0, PT, R10, RZ, PT ;  /* 0x000000ff0a00720b */ /* 0x008fc80003f04000 */
[----:B--2---:R-:W-:-:S05]  /*0ae0*/  FSEL R11, R8, RZ, P0 ;  /* 0x000000ff080b7208 */ /* 0x004fca0000000000 */
        /* <DEDUP_REMOVED lines=46> */
[----:B------:R-:W2:Y:S04]  /*0dd0*/  LDG.E R10, desc[UR16][R6.64+0x18] ;  /* 0x00001810060a7981 */ /* 0x000ea8000c1e1900 */
[----:B------:R-:W0:Y:S01]  /*0de0*/  LDG.E R8, desc[UR16][R4.64+0x18] ;  /* 0x0000181004087981 */ /* 0x000e22000c1e1900 */
[----:B--2---:R-:W-:-:S04]  /*0df0*/  FSETP.GT.AND P0, PT, R10, RZ, PT ;  /* 0x000000ff0a00720b */ /* 0x004fc80003f04000 */
[----:B0-----:R-:W-:-:S05]  /*0e00*/  FSEL R13, R8, RZ, P0 ;  /* 0x000000ff080d7208 */ /* 0x001fca0000000000 */
[----:B------:R3:W-:Y:S04]  /*0e10*/  STG.E desc[UR16][R2.64+0x18], R13 ;  /* 0x0000180d02007986 */ /* 0x0007e8000c101910 */
[----:B-1----:R-:W2:Y:S04]  /*0e20*/  LDG.E R9, desc[UR16][R6.64+0x1c] ;  /* 0x00001c1006097981 */ /* 0x002ea8000c1e1900 */
[----:B------:R-:W5:Y:S01]  /*0e30*/  LDG.E R8, desc[UR16][R4.64+0x1c] ;  /* 0x00001c1004087981 */ /* 0x000f62000c1e1900 */
[----:B------:R-:W-:Y:S01]  /*0e40*/  UIADD3 UR7, UPT, UPT, UR7, 0x10, URZ ;  /* 0x0000001007077890 */ /* 0x000fe2000fffe0ff */
[----:B------:R-:W-:Y:S01]  /*0e50*/  VIADD R0, R0, 0xfffffff0 ;  /* 0xfffffff000007836 */ /* 0x000fe20000000000 */
[----:B------:R-:W-:-:S02]  /*0e60*/  UIADD3 UR14, UPT, UPT, UR14, -0x10, URZ ;  /* 0xfffffff00e0e7890 */ /* 0x000fc4000fffe0ff */
[----:B------:R-:W-:Y:S01]  /*0e70*/  UISETP.NE.AND UP0, UPT, UR7, URZ, UPT ;  /* 0x000000ff0700728c */ /* 0x000fe2000bf05270 */
[----:B--2---:R-:W-:-:S04]  /*0e80*/  FSETP.GT.AND P0, PT, R9, RZ, PT ;  /* 0x000000ff0900720b */ /* 0x004fc80003f04000 */
[----:B-----5:R-:W-:-:S05]  /*0e90*/  FSEL R9, R8, RZ, P0 ;  /* 0x000000ff08097208 */ /* 0x020fca0000000000 */
[----:B------:R3:W-:Y:S01]  /*0ea0*/  STG.E desc[UR16][R2.64+0x1c], R9 ;  /* 0x00001c0902007986 */ /* 0x0007e2000c101910 */
[----:B------:R-:W-:Y:S05]  /*0eb0*/  BRA.U UP0, `(.L_x_89) ;  /* 0xfffffff900787547 */ /* 0x000fea000b83ffff */
[----:B------:R-:W-:-:S07]  /*0ec0*/  VIADD R0, R0, 0xffffffff ;  /* 0xffffffff00007836 */ /* 0x000fce0000000000 */
.L_x_88:
[----:B------:R-:W-:-:S13]  /*0ed0*/  ISETP.NE.AND P0, PT, RZ, UR18, PT ;  /* 0x00000012ff007c0c */ /* 0x000fda000bf05270 */
[----:B------:R-:W-:Y:S05]  /*0ee0*/  @!P0 EXIT ;  /* 0x000000000000894d */ /* 0x000fea0003800000 */
[----:B------:R-:W-:Y:S02]  /*0ef0*/  UISETP.GE.U32.AND UP0, UPT, UR18, 0x8, UPT ;  /* 0x000000081200788c */ /* 0x000fe4000bf06070 */
[----:B------:R-:W-:-:S06]  /*0f00*/  ULOP3.LUT UR4, UR6, 0x7, URZ, 0xc0, !UPT ;  /* 0x0000000706047892 */ /* 0x000fcc000f8ec0ff */
[----:B------:R-:W-:Y:S01]  /*0f10*/  ISETP.NE.AND P0, PT, RZ, UR4, PT ;  /* 0x00000004ff007c0c */ /* 0x000fe2000bf05270 */
[----:B------:R-:W-:-:S12]  /*0f20*/  BRA.U !UP0, `(.L_x_90) ;  /* 0x0000000108c07547 */ /* 0x000fd8000b800000 */
[----:B---3--:R-:W1:Y:S01]  /*0f30*/  LDC.64 R2, c[0x0][0x388] ;  /* 0x0000e200ff027b82 */ /* 0x008e620000000a00 */
[----:B------:R-:W-:-:S07]  /*0f40*/  IADD3 R9, PT, PT, -R0, UR22, RZ ;  /* 0x0000001600097c10 */ /* 0x000fce000fffe1ff */
[----:B--2---:R-:W2:Y:S08]  /*0f50*/  LDC.64 R4, c[0x0][0x380] ;  /* 0x0000e000ff047b82 */ /* 0x004eb00000000a00 */
[----:B------:R-:W3:Y:S01]  /*0f60*/  LDC.64 R6, c[0x0][0x398] ;  /* 0x0000e600ff067b82 */ /* 0x000ee20000000a00 */
[----:B-1----:R-:W-:-:S05]  /*0f70*/  IMAD.WIDE R2, R9, 0x4, R2 ;  /* 0x0000000409027825 */ /* 0x002fca00078e0202 */
[----:B------:R-:W5:Y:S01]  /*0f80*/  LDG.E R10, desc[UR16][R2.64] ;  /* 0x00000010020a7981 */ /* 0x000f62000c1e1900 */
[----:B--2---:R-:W-:-:S05]  /*0f90*/  IMAD.WIDE R4, R9, 0x4, R4 ;  /* 0x0000000409047825 */ /* 0x004fca00078e0204 */
[----:B------:R-:W2:Y:S01]  /*0fa0*/  LDG.E R8, desc[UR16][R4.64] ;  /* 0x0000001004087981 */ /* 0x000ea2000c1e1900 */
[----:B---3--:R-:W-:Y:S01]  /*0fb0*/  IMAD.WIDE R6, R9, 0x4, R6 ;  /* 0x0000000409067825 */ /* 0x008fe200078e0206 */
[----:B-----5:R-:W-:-:S04]  /*0fc0*/  FSETP.GT.AND P1, PT, R10, RZ, PT ;  /* 0x000000ff0a00720b */ /* 0x020fc80003f24000 */
        /* <DEDUP_REMOVED lines=34> */
[----:B------:R-:W-:Y:S01]  /*11f0*/  VIADD R0, R0, 0xfffffff8 ;  /* 0xfffffff800007836 */ /* 0x000fe20000000000 */
[----:B---3--:R-:W-:-:S04]  /*1200*/  FSETP.GT.AND P1, PT, R10, RZ, PT ;  /* 0x000000ff0a00720b */ /* 0x008fc80003f24000 */
[----:B--2---:R-:W-:-:S05]  /*1210*/  FSEL R11, R8, RZ, P1 ;  /* 0x000000ff080b7208 */ /* 0x004fca0000800000 */
[----:B------:R0:W-:Y:S04]  /*1220*/  STG.E desc[UR16][R6.64+0x1c], R11 ;  /* 0x00001c0b06007986 */ /* 0x0001e8000c101910 */
.L_x_90:
[----:B------:R-:W-:Y:S05]  /*1230*/  @!P0 EXIT ;  /* 0x000000000000894d */ /* 0x000fea0003800000 */
[----:B------:R-:W-:Y:S02]  /*1240*/  UISETP.GE.U32.AND UP0, UPT, UR4, 0x4, UPT ;  /* 0x000000040400788c */ /* 0x000fe4000bf06070 */
[----:B------:R-:W-:-:S06]  /*1250*/  ULOP3.LUT UR12, UR6, 0x3, URZ, 0xc0, !UPT ;  /* 0x00000003060c7892 */ /* 0x000fcc000f8ec0ff */
[----:B------:R-:W-:Y:S01]  /*1260*/  ISETP.NE.AND P0, PT, RZ, UR12, PT ;  /* 0x0000000cff007c0c */ /* 0x000fe2000bf05270 */
[----:B------:R-:W-:-:S12]  /*1270*/  BRA.U !UP0, `(.L_x_91) ;  /* 0x0000000108707547 */ /* 0x000fd8000b800000 */
[----:B--2---:R-:W1:Y:S01]  /*1280*/  LDC.64 R4, c[0x0][0x388] ;  /* 0x0000e200ff047b82 */ /* 0x004e620000000a00 */
[----:B0--3--:R-:W-:-:S07]  /*1290*/  IADD3 R9, PT, PT, -R0, UR22, RZ ;  /* 0x0000001600097c10 */ /* 0x009fce000fffe1ff */
[----:B------:R-:W0:Y:S08]  /*12a0*/  LDC.64 R6, c[0x0][0x380] ;  /* 0x0000e000ff067b82 */ /* 0x000e300000000a00 */
[----:B------:R-:W2:Y:S01]  /*12b0*/  LDC.64 R2, c[0x0][0x398] ;  /* 0x0000e600ff027b82 */ /* 0x000ea20000000a00 */
[----:B-1----:R-:W-:-:S05]  /*12c0*/  IMAD.WIDE R4, R9, 0x4, R4 ;  /* 0x0000000409047825 */ /* 0x002fca00078e0204 */
[----:B------:R-:W3:Y:S01]  /*12d0*/  LDG.E R10, desc[UR16][R4.64] ;  /* 0x00000010040a7981 */ /* 0x000ee2000c1e1900 */
[----:B0-----:R-:W-:-:S05]  /*12e0*/  IMAD.WIDE R6, R9, 0x4, R6 ;  /* 0x0000000409067825 */ /* 0x001fca00078e0206 */
[----:B------:R-:W5:Y:S01]  /*12f0*/  LDG.E R8, desc[UR16][R6.64] ;  /* 0x0000001006087981 */ /* 0x000f62000c1e1900 */
[----:B--2---:R-:W-:Y:S01]  /*1300*/  IMAD.WIDE R2, R9, 0x4, R2 ;  /* 0x0000000409027825 */ /* 0x004fe200078e0202 */
[----:B---3--:R-:W-:-:S04]  /*1310*/  FSETP.GT.AND P1, PT, R10, RZ, PT ;  /* 0x000000ff0a00720b */ /* 0x008fc80003f24000 */
[----:B-----5:R-:W-:-:S05]  /*1320*/  FSEL R9, R8, RZ, P1 ;  /* 0x000000ff08097208 */ /* 0x020fca0000800000 */
[----:B------:R0:W-:Y:S04]  /*1330*/  STG.E desc[UR16][R2.64], R9 ;  /* 0x0000000902007986 */ /* 0x0001e8000c101910 */
[----:B------:R-:W2:Y:S04]  /*1340*/  LDG.E R10, desc[UR16][R4.64+0x4] ;  /* 0x00000410040a7981 */ /* 0x000ea8000c1e1900 */
[----:B------:R-:W3:Y:S01]  /*1350*/  LDG.E R8, desc[UR16][R6.64+0x4] ;  /* 0x0000041006087981 */ /* 0x000ee2000c1e1900 */
[----:B--2---:R-:W-:-:S04]  /*1360*/  FSETP.GT.AND P1, PT, R10, RZ, PT ;  /* 0x000000ff0a00720b */ /* 0x004fc80003f24000 */
[----:B---3--:R-:W-:-:S05]  /*1370*/  FSEL R11, R8, RZ, P1 ;  /* 0x000000ff080b7208 */ /* 0x008fca0000800000 */
        /* <DEDUP_REMOVED lines=8> */
[----:B------:R-:W-:Y:S01]  /*1400*/  VIADD R0, R0, 0xfffffffc ;  /* 0xfffffffc00007836 */ /* 0x000fe20000000000 */
[----:B--2---:R-:W-:-:S04]  /*1410*/  FSETP.GT.AND P1, PT, R9, RZ, PT ;  /* 0x000000ff0900720b */ /* 0x004fc80003f24000 */
[----:B---3--:R-:W-:-:S05]  /*1420*/  FSEL R9, R8, RZ, P1 ;  /* 0x000000ff08097208 */ /* 0x008fca0000800000 */
[----:B------:R1:W-:Y:S04]  /*1430*/  STG.E desc[UR16][R2.64+0xc], R9 ;  /* 0x00000c0902007986 */ /* 0x0003e8000c101910 */
.L_x_91:
[----:B------:R-:W-:Y:S05]  /*1440*/  @!P0 EXIT ;  /* 0x000000000000894d */ /* 0x000fea0003800000 */
[----:B------:R-:W5:Y:S01]  /*1450*/  LDCU.128 UR8, c[0x0][0x380] ;  /* 0x00007000ff0877ac */ /* 0x000f620008000c00 */
[----:B------:R-:W0:Y:S01]  /*1460*/  LDCU.64 UR4, c[0x0][0x398] ;  /* 0x00007300ff0477ac */ /* 0x000e220008000a00 */
[----:B------:R-:W-:Y:S02]  /*1470*/  UIADD3 UR12, UPT, UPT, -UR12, URZ, URZ ;  /* 0x000000ff0c0c7290 */ /* 0x000fe4000fffe1ff */
[----:B-----5:R-:W-:Y:S02]  /*1480*/  UIMAD.WIDE UR6, UR22, 0x4, UR10 ;  /* 0x00000004160678a5 */ /* 0x020fe4000f8e020a */
[----:B------:R-:W-:Y:S02]  /*1490*/  UIMAD.WIDE UR8, UR22, 0x4, UR8 ;  /* 0x00000004160878a5 */ /* 0x000fe4000f8e0208 */
[----:B0-----:R-:W-:-:S12]  /*14a0*/  UIMAD.WIDE UR4, UR22, 0x4, UR4 ;  /* 0x00000004160478a5 */ /* 0x001fd8000f8e0204 */
.L_x_92:
[----:B0-----:R-:W-:-:S03]  /*14b0*/  IMAD.WIDE R6, R0, 0x4, RZ ;  /* 0x0000000400067825 */ /* 0x001fc600078e02ff */
[C---:B--2---:R-:W-:Y:S02]  /*14c0*/  IADD3 R4, P0, PT, -R6.reuse, UR6, RZ ;  /* 0x0000000606047c10 */ /* 0x044fe4000ff1e1ff */
[----:B-1-3--:R-:W-:Y:S02]  /*14d0*/  IADD3 R2, P1, PT, -R6, UR8, RZ ;  /* 0x0000000806027c10 */ /* 0x00afe4000ff3e1ff */
        /* <DEDUP_REMOVED lines=14> */
.L_x_93:
        /* <DEDUP_REMOVED lines=12> */
.L_x_124:


//--------------------- .text._Z4reluIfLi2EEvPT_S1_Pbi --------------------------
	.section	.text._Z4reluIfLi2EEvPT_S1_Pbi,"ax",@progbits
	.align	128
        .global         _Z4reluIfLi2EEvPT_S1_Pbi
        .type           _Z4reluIfLi2EEvPT_S1_Pbi,@function
        .size           _Z4reluIfLi2EEvPT_S1_Pbi,(.L_x_125 - _Z4reluIfLi2EEvPT_S1_Pbi)
        .other          _Z4reluIfLi2EEvPT_S1_Pbi,@"STO_CUDA_ENTRY STV_DEFAULT"
_Z4reluIfLi2EEvPT_S1_Pbi:
.text._Z4reluIfLi2EEvPT_S1_Pbi:
        /* <DEDUP_REMOVED lines=54> */
.L_x_98:
[----:B0-----:R-:W-:-:S06]  /*0360*/  IMAD.WIDE R14, R6, 0x8, R8 ;  /* 0x00000008060e7825 */ /* 0x001fcc00078e0208 */
[----:B---3--:R-:W3:Y:S01]  /*0370*/  LDG.E.64 R14, desc[UR18][R14.64] ;  /* 0x000000120e0e7981 */ /* 0x008ee2000c1e1b00 */
[----:B--2---:R-:W-:-:S04]  /*0380*/  IMAD.WIDE R12, R6, 0x8, R10 ;  /* 0x00000008060c7825 */ /* 0x004fc800078e020a */
[----:B------:R-:W-:Y:S02]  /*0390*/  VIADD R16, R16, 0x1 ;  /* 0x0000000110107836 */ /* 0x000fe40000000000 */
[----:B------:R-:W-:-:S03]  /*03a0*/  IMAD.IADD R6, R7, 0x1, R6 ;  /* 0x0000000107067824 */ /* 0x000fc600078e0206 */
[----:B------:R-:W-:Y:S02]  /*03b0*/  ISETP.NE.AND P0, PT, R16, RZ, PT ;  /* 0x000000ff1000720c */ /* 0x000fe40003f05270 */
[----:B---3--:R-:W-:Y:S02]  /*03c0*/  FMNMX R18, RZ, R14, !PT ;  /* 0x0000000eff127209 */ /* 0x008fe40007800000 */
[----:B------:R-:W-:-:S05]  /*03d0*/  FMNMX R19, RZ, R15, !PT ;  /* 0x0000000fff137209 */ /* 0x000fca0007800000 */
[----:B------:R3:W-:Y:S04]  /*03e0*/  STG.E.64 desc[UR18][R12.64], R18 ;  /* 0x000000120c007986 */ /* 0x0007e8000c101b12 */
[----:B------:R-:W-:Y:S05]  /*03f0*/  @P0 BRA `(.L_x_98) ;  /* 0xfffffffc00d80947 */ /* 0x000fea000383ffff */
.L_x_97:
[----:B------:R-:W-:Y:S05]  /*0400*/  BSYNC.RECONVERGENT B1 ;  /* 0x0000000000017941 */ /* 0x000fea0003800200 */
.L_x_96:
[----:B------:R-:W-:Y:S05]  /*0410*/  @!P1 BRA `(.L_x_95) ;  /* 0x00000000006c9947 */ /* 0x000fea0003800000 */
.L_x_99:
[----:B--2---:R-:W-:-:S05]  /*0420*/  IMAD.WIDE R14, R6, 0x8, R2 ;  /* 0x00000008060e7825 */ /* 0x004fca00078e0202 */
[----:B------:R-:W3:Y:S01]  /*0430*/  LDG.E.64 R8, desc[UR18][R14.64] ;  /* 0x000000120e087981 */ /* 0x000ee2000c1e1b00 */
[----:B-1----:R-:W-:Y:S01]  /*0440*/  IMAD.WIDE R16, R6, 0x8, R4 ;  /* 0x0000000806107825 */ /* 0x002fe200078e0204 */
[----:B---3--:R-:W-:Y:S02]  /*0450*/  FMNMX R18, RZ, R8, !PT ;  /* 0x00000008ff127209 */ /* 0x008fe40007800000 */
[----:B------:R-:W-:Y:S01]  /*0460*/  FMNMX R19, RZ, R9, !PT ;  /* 0x00000009ff137209 */ /* 0x000fe20007800000 */
[----:B------:R-:W-:-:S04]  /*0470*/  IMAD.WIDE R8, R7, 0x8, R14 ;  /* 0x0000000807087825 */ /* 0x000fc800078e020e */
[----:B------:R0:W-:Y:S04]  /*0480*/  STG.E.64 desc[UR18][R16.64], R18 ;  /* 0x0000001210007986 */ /* 0x0001e8000c101b12 */
[----:B------:R-:W2:Y:S01]  /*0490*/  LDG.E.64 R12, desc[UR18][R8.64] ;  /* 0x00000012080c7981 */ /* 0x000ea2000c1e1b00 */
[C---:B------:R-:W-:Y:S01]  /*04a0*/  IMAD.WIDE R10, R7.reuse, 0x8, R16 ;  /* 0x00000008070a7825 */ /* 0x040fe200078e0210 */
[----:B--2---:R-:W-:Y:S02]  /*04b0*/  FMNMX R20, RZ, R12, !PT ;  /* 0x0000000cff147209 */ /* 0x004fe40007800000 */
[----:B------:R-:W-:Y:S01]  /*04c0*/  FMNMX R21, RZ, R13, !PT ;  /* 0x0000000dff157209 */ /* 0x000fe20007800000 */
[----:B------:R-:W-:-:S04]  /*04d0*/  IMAD.WIDE R12, R7, 0x8, R8 ;  /* 0x00000008070c7825 */ /* 0x000fc800078e0208 */
[----:B------:R2:W-:Y:S04]  /*04e0*/  STG.E.64 desc[UR18][R10.64], R20 ;  /* 0x000000140a007986 */ /* 0x0005e8000c101b12 */
[----:B------:R-:W3:Y:S01]  /*04f0*/  LDG.E.64 R22, desc[UR18][R12.64] ;  /* 0x000000120c167981 */ /* 0x000ee2000c1e1b00 */
[----:B------:R-:W-:-:S04]  /*0500*/  IMAD.WIDE R14, R7, 0x8, R10 ;  /* 0x00000008070e7825 */ /* 0x000fc800078e020a */
[----:B0-----:R-:W-:Y:S01]  /*0510*/  IMAD.WIDE R16, R7, 0x8, R12 ;  /* 0x0000000807107825 */ /* 0x001fe200078e020c */
[----:B---3--:R-:W-:Y:S02]  /*0520*/  FMNMX R22, RZ, R22, !PT ;  /* 0x00000016ff167209 */ /* 0x008fe40007800000 */
[----:B------:R-:W-:-:S05]  /*0530*/  FMNMX R23, RZ, R23, !PT ;  /* 0x00000017ff177209 */ /* 0x000fca0007800000 */
[----:B------:R2:W-:Y:S04]  /*0540*/  STG.E.64 desc[UR18][R14.64], R22 ;  /* 0x000000160e007986 */ /* 0x0005e8000c101b12 */
[----:B------:R-:W3:Y:S01]  /*0550*/  LDG.E.64 R16, desc[UR18][R16.64] ;  /* 0x0000001210107981 */ /* 0x000ee2000c1e1b00 */
[----:B------:R-:W-:-:S04]  /*0560*/  IMAD.WIDE R8, R7, 0x8, R14 ;  /* 0x0000000807087825 */ /* 0x000fc800078e020e */
[----:B------:R-:W-:-:S05]  /*0570*/  IMAD R6, R7, 0x4, R6 ;  /* 0x0000000407067824 */ /* 0x000fca00078e0206 */
[----:B------:R-:W-:Y:S02]  /*0580*/  ISETP.GE.AND P0, PT, R6, UR5, PT ;  /* 0x0000000506007c0c */ /* 0x000fe4000bf06270 */
[----:B---3--:R-:W-:Y:S02]  /*0590*/  FMNMX R18, RZ, R16, !PT ;  /* 0x00000010ff127209 */ /* 0x008fe40007800000 */
[----:B------:R-:W-:-:S05]  /*05a0*/  FMNMX R19, RZ, R17, !PT ;  /* 0x00000011ff137209 */ /* 0x000fca0007800000 */
[----:B------:R2:W-:Y:S04]  /*05b0*/  STG.E.64 desc[UR18][R8.64], R18 ;  /* 0x0000001208007986 */ /* 0x0005e8000c101b12 */
[----:B------:R-:W-:Y:S05]  /*05c0*/  @!P0 BRA `(.L_x_99) ;  /* 0xfffffffc00948947 */ /* 0x000fea000383ffff */
.L_x_95:
[----:B------:R-:W-:Y:S05]  /*05d0*/  BSYNC.RECONVERGENT B0 ;  /* 0x0000000000007941 */ /* 0x000fea0003800200 */
.L_x_94:
        /* <DEDUP_REMOVED lines=8> */
[----:B------:R-:W-:Y:S01]  /*0660*/  IMAD.MOV.U32 R0, RZ, RZ, RZ ;  /* 0x000000ffff007224 */ /* 0x000fe200078e00ff */
        /* <DEDUP_REMOVED lines=8> */
[----:B------:R-:W-:Y:S01]  /*06f0*/  UIADD3.X UR9, UPT, UPT, UR5, UR15, URZ, UP1, !UPT ;  /* 0x0000000f05097290 */ /* 0x000fe20008ffe4ff */
[----:B------:R-:W-:-:S11]  /*0700*/  UMOV UR12, 0xffffffff ;  /* 0xffffffff000c7882 */ /* 0x000fd60000000000 */
.L_x_101:
[----:B------:R-:W-:-:S04]  /*0710*/  UIMAD.WIDE UR4, UR12, 0x4, URZ ;  /* 0x000000040c0478a5 */ /* 0x000fc8000f8e02ff */
[----:B------:R-:W-:-:S04]  /*0720*/  UIADD3 UR13, UP0, UPT, -UR4, UR10, URZ ;  /* 0x0000000a040d7290 */ /* 0x000fc8000ff1e1ff */
[----:B------:R-:W-:Y:S02]  /*0730*/  UIADD3.X UR14, UPT, UPT, ~UR5, UR11, URZ, UP0, !UPT ;  /* 0x0000000b050e7290 */ /* 0x000fe400087fe5ff */
[----:B-1----:R-:W-:-:S04]  /*0740*/  IMAD.U32 R4, RZ, RZ, UR13 ;  /* 0x0000000dff047e24 */ /* 0x002fc8000f8e00ff */
[----:B------:R-:W-:-:S05]  /*0750*/  IMAD.U32 R5, RZ, RZ, UR14 ;  /* 0x0000000eff057e24 */ /* 0x000fca000f8e00ff */
[----:B------:R-:W4:Y:S01]  /*0760*/  LDG.E R6, desc[UR18][R4.64+-0x20] ;  /* 0xffffe01204067981 */ /* 0x000f22000c1e1900 */
[----:B------:R-:W-:-:S04]  /*0770*/  UIADD3 UR13, UP0, UPT, -UR4, UR8, URZ ;  /* 0x00000008040d7290 */ /* 0x000fc8000ff1e1ff */
[----:B------:R-:W-:Y:S02]  /*0780*/  UIADD3.X UR4, UPT, UPT, ~UR5, UR9, URZ, UP0, !UPT ;  /* 0x0000000905047290 */ /* 0x000fe400087fe5ff */
[----:B0-----:R-:W-:-:S04]  /*0790*/  IMAD.U32 R2, RZ, RZ, UR13 ;  /* 0x0000000dff027e24 */ /* 0x001fc8000f8e00ff */
[----:B------:R-:W-:Y:S01]  /*07a0*/  IMAD.U32 R3, RZ, RZ, UR4 ;  /* 0x00000004ff037e24 */ /* 0x000fe2000f8e00ff */
[----:B----4-:R-:W-:-:S05]  /*07b0*/  FMNMX R7, RZ, R6, !PT ;  /* 0x00000006ff077209 */ /* 0x010fca0007800000 */
[----:B------:R0:W-:Y:S04]  /*07c0*/  STG.E desc[UR18][R2.64+-0x20], R7 ;  /* 0xffffe00702007986 */ /* 0x0001e8000c101912 */
[----:B------:R-:W2:Y:S02]  /*07d0*/  LDG.E R6, desc[UR18][R4.64+-0x1c] ;  /* 0xffffe41204067981 */ /* 0x000ea4000c1e1900 */
[----:B--2---:R-:W-:-:S05]  /*07e0*/  FMNMX R9, RZ, R6, !PT ;  /* 0x00000006ff097209 */ /* 0x004fca0007800000 */
        /* <DEDUP_REMOVED lines=42> */
[----:B------:R-:W-:Y:S01]  /*0a90*/  VIADD R0, R0, 0xfffffff0 ;  /* 0xfffffff000007836 */ /* 0x000fe20000000000 */
[----:B------:R-:W-:Y:S02]  /*0aa0*/  UIADD3 UR12, UPT, UPT, UR12, -0x10, URZ ;  /* 0xfffffff00c0c7890 */ /* 0x000fe4000fffe0ff */
[----:B------:R-:W-:Y:S01]  /*0ab0*/  UISETP.NE.AND UP0, UPT, UR7, URZ, UPT ;  /* 0x000000ff0700728c */ /* 0x000fe2000bf05270 */
[----:B---3--:R-:W-:-:S05]  /*0ac0*/  FMNMX R13, RZ, R6, !PT ;  /* 0x00000006ff0d7209 */ /* 0x008fca0007800000 */
[----:B------:R0:W-:Y:S03]  /*0ad0*/  STG.E desc[UR18][R2.64+0x1c], R13 ;  /* 0x00001c0d02007986 */ /* 0x0001e6000c101912 */
[----:B------:R-:W-:Y:S05]  /*0ae0*/  BRA.U UP0, `(.L_x_101) ;  /* 0xfffffffd00087547 */ /* 0x000fea000b83ffff */
[----:B------:R-:W-:-:S07]  /*0af0*/  VIADD R0, R0, 0xffffffff ;  /* 0xffffffff00007836 */ /* 0x000fce0000000000 */
.L_x_100:
[----:B------:R-:W-:-:S13]  /*0b00*/  ISETP.NE.AND P0, PT, RZ, UR16, PT ;  /* 0x00000010ff007c0c */ /* 0x000fda000bf05270 */
[----:B------:R-:W-:Y:S05]  /*0b10*/  @!P0 EXIT ;  /* 0x000000000000894d */ /* 0x000fea0003800000 */
[----:B------:R-:W-:Y:S02]  /*0b20*/  UISETP.GE.U32.AND UP0, UPT, UR16, 0x8, UPT ;  /* 0x000000081000788c */ /* 0x000fe4000bf06070 */
[----:B------:R-:W-:-:S06]  /*0b30*/  ULOP3.LUT UR5, UR6, 0x7, URZ, 0xc0, !UPT ;  /* 0x0000000706057892 */ /* 0x000fcc000f8ec0ff */
[----:B------:R-:W-:Y:S01]  /*0b40*/  ISETP.NE.AND P0, PT, RZ, UR5, PT ;  /* 0x00000005ff007c0c */ /* 0x000fe2000bf05270 */
[----:B------:R-:W-:-:S12]  /*0b50*/  BRA.U !UP0, `(.L_x_102) ;  /* 0x0000000108787547 */ /* 0x000fd8000b800000 */
        /* <DEDUP_REMOVED lines=30> */
.L_x_102:
[----:B------:R-:W-:Y:S05]  /*0d40*/  @!P0 EXIT ;  /* 0x000000000000894d */ /* 0x000fea0003800000 */
[----:B------:R-:W-:Y:S02]  /*0d50*/  UISETP.GE.U32.AND UP0, UPT, UR5, 0x4, UPT ;  /* 0x000000040500788c */ /* 0x000fe4000bf06070 */
[----:B------:R-:W-:-:S06]  /*0d60*/  ULOP3.LUT UR4, UR6, 0x3, URZ, 0xc0, !UPT ;  /* 0x0000000306047892 */ /* 0x000fcc000f8ec0ff */
[----:B------:R-:W-:Y:S01]  /*0d70*/  ISETP.NE.AND P0, PT, RZ, UR4, PT ;  /* 0x00000004ff007c0c */ /* 0x000fe2000bf05270 */
[----:B------:R-:W-:-:S12]  /*0d80*/  BRA.U !UP0, `(.L_x_103) ;  /* 0x0000000108487547 */ /* 0x000fd8000b800000 */
        /* <DEDUP_REMOVED lines=18> */
.L_x_103:
[----:B------:R-:W-:Y:S05]  /*0eb0*/  @!P0 EXIT ;  /* 0x000000000000894d */ /* 0x000fea0003800000 */
[----:B------:R-:W5:Y:S01]  /*0ec0*/  LDCU.128 UR8, c[0x0][0x380] ;  /* 0x00007000ff0877ac */ /* 0x000f620008000c00 */
[----:B------:R-:W-:Y:S02]  /*0ed0*/  UIADD3 UR12, UPT, UPT, -UR4, URZ, URZ ;  /* 0x000000ff040c7290 */ /* 0x000fe4000fffe1ff */
[----:B-----5:R-:W-:Y:S02]  /*0ee0*/  UIMAD.WIDE UR4, UR17, 0x4, UR10 ;  /* 0x00000004110478a5 */ /* 0x020fe4000f8e020a */
[----:B------:R-:W-:-:S12]  /*0ef0*/  UIMAD.WIDE UR6, UR17, 0x4, UR8 ;  /* 0x00000004110678a5 */ /* 0x000fd8000f8e0208 */
.L_x_104:
        /* <DEDUP_REMOVED lines=13> */
.L_x_105:
        /* <DEDUP_REMOVED lines=11> */
.L_x_125:


//--------------------- .text._Z9relu_gradIfLi1EEvPT_S1_PbS1_i --------------------------
	.section	.text._Z9relu_gradIfLi1EEvPT_S1_PbS1_i,"ax",@progbits
	.align	128
        .global         _Z9relu_gradIfLi1EEvPT_S1_PbS1_i
        .type           _Z9relu_gradIfLi1EEvPT_S1_PbS1_i,@function
        .size           _Z9relu_gradIfLi1EEvPT_S1_PbS1_i,(.L_x_126 - _Z9relu_gradIfLi1EEvPT_S1_PbS1_i)
        .other          _Z9relu_gradIfLi1EEvPT_S1_PbS1_i,@"STO_CUDA_ENTRY STV_DEFAULT"
_Z9relu_gradIfLi1EEvPT_S1_PbS1_i:
.text._Z9relu_gradIfLi1EEvPT_S1_PbS1_i:
        /* <DEDUP_REMOVED lines=11> */
[C---:B------:R-:W-:Y:S01]  /*00b0*/  IADD3 R2, PT, PT, R0.reuse, R3, RZ ;  /* 0x0000000300027210 */ /* 0x040fe20007ffe0ff */
[----:B------:R-:W-:Y:S01]  /*00c0*/  IMAD.MOV R9, RZ, RZ, -R0 ;  /* 0x000000ffff097224 */ /* 0x000fe200078e0a00 */
[----:B------:R-:W-:Y:S01]  /*00d0*/  ISETP.NE.U32.AND P2, PT, R0, RZ, PT ;  /* 0x000000ff0000720c */ /* 0x000fe20003f45070 */
[----:B------:R-:W1:Y:S01]  /*00e0*/  LDCU.64 UR4, c[0x0][0x358] ;  /* 0x00006b00ff0477ac */ /* 0x000e620008000a00 */
[C---:B------:R-:W-:Y:S01]  /*00f0*/  ISETP.GE.AND P0, PT, R2.reuse, UR6, PT ;  /* 0x0000000602007c0c */ /* 0x040fe2000bf06270 */
[----:B------:R-:W-:Y:S01]  /*0100*/  BSSY.RECONVERGENT B0, `(.L_x_106) ;  /* 0x000002a000007945 */ /* 0x000fe20003800200 */
[----:B------:R-:W-:Y:S02]  /*0110*/  VIMNMX R7, PT, PT, R2, UR6, !PT ;  /* 0x0000000602077c48 */ /* 0x000fe4000ffe0100 */
[----:B------:R-:W-:-:S04]  /*0120*/  SEL R6, RZ, 0x1, P0 ;  /* 0x00000001ff067807 */ /* 0x000fc80000000000 */
[----:B------:R-:W-:Y:S01]  /*0130*/  IADD3 R7, PT, PT, R7, -R2, -R6 ;  /* 0x8000000207077210 */ /* 0x000fe20007ffe806 */
[----:B0-----:R-:W0:Y:S02]  /*0140*/  MUFU.RCP R8, R8 ;  /* 0x0000000800087308 */ /* 0x001e240000001000 */
[----:B0-----:R-:W-:-:S06]  /*0150*/  VIADD R4, R8, 0xffffffe ;  /* 0x0ffffffe08047836 */ /* 0x001fcc0000000000 */
[----:B------:R0:W2:Y:S02]  /*0160*/  F2I.FTZ.U32.TRUNC.NTZ R5, R4 ;  /* 0x0000000400057305 */ /* 0x0000a4000021f000 */
[----:B0-----:R-:W-:Y:S02]  /*0170*/  IMAD.MOV.U32 R4, RZ, RZ, RZ ;  /* 0x000000ffff047224 */ /* 0x001fe400078e00ff */
[----:B--2---:R-:W-:-:S04]  /*0180*/  IMAD R9, R9, R5, RZ ;  /* 0x0000000509097224 */ /* 0x004fc800078e02ff */
[----:B------:R-:W-:-:S06]  /*0190*/  IMAD.HI.U32 R8, R5, R9, R4 ;  /* 0x0000000905087227 */ /* 0x000fcc00078e0004 */
[----:B------:R-:W-:-:S04]  /*01a0*/  IMAD.HI.U32 R5, R8, R7, RZ ;  /* 0x0000000708057227 */ /* 0x000fc800078e00ff */
[----:B------:R-:W-:-:S04]  /*01b0*/  IMAD.MOV R2, RZ, RZ, -R5 ;  /* 0x000000ffff027224 */ /* 0x000fc800078e0a05 */
[----:B------:R-:W-:-:S05]  /*01c0*/  IMAD R7, R0, R2, R7 ;  /* 0x0000000200077224 */ /* 0x000fca00078e0207 */
[----:B------:R-:W-:-:S13]  /*01d0*/  ISETP.GE.U32.AND P0, PT, R7, R0, PT ;  /* 0x000000000700720c */ /* 0x000fda0003f06070 */
[----:B------:R-:W-:Y:S01]  /*01e0*/  @P0 IADD3 R7, PT, PT, -R0, R7, RZ ;  /* 0x0000000700070210 */ /* 0x000fe20007ffe1ff */
[----:B------:R-:W-:-:S03]  /*01f0*/  @P0 VIADD R5, R5, 0x1 ;  /* 0x0000000105050836 */ /* 0x000fc60000000000 */
[----:B------:R-:W-:-:S13]  /*0200*/  ISETP.GE.U32.AND P1, PT, R7, R0, PT ;  /* 0x000000000700720c */ /* 0x000fda0003f26070 */
[----:B------:R-:W-:Y:S02]  /*0210*/  @P1 IADD3 R5, PT, PT, R5, 0x1, RZ ;  /* 0x0000000105051810 */ /* 0x000fe40007ffe0ff */
[----:B------:R-:W-:-:S05]  /*0220*/  @!P2 LOP3.LUT R5, RZ, R0, RZ, 0x33, !PT ;  /* 0x00000000ff05a212 */ /* 0x000fca00078e33ff */
[----:B------:R-:W-:-:S05]  /*0230*/  IMAD.IADD R2, R6, 0x1, R5 ;  /* 0x0000000106027824 */ /* 0x000fca00078e0205 */
[C---:B------:R-:W-:Y:S02]  /*0240*/  LOP3.LUT R4, R2.reuse, 0x3, RZ, 0xc0, !PT ;  /* 0x0000000302047812 */ /* 0x040fe400078ec0ff */
[----:B------:R-:W-:Y:S02]  /*0250*/  ISETP.GE.U32.AND P0, PT, R2, 0x3, PT ;  /* 0x000000030200780c */ /* 0x000fe40003f06070 */
[----:B------:R-:W-:-:S13]  /*0260*/  ISETP.NE.AND P1, PT, R4, 0x3, PT ;  /* 0x000000030400780c */ /* 0x000fda0003f25270 */
[----:B-1----:R-:W-:Y:S05]  /*0270*/  @!P1 BRA `(.L_x_107) ;  /* 0x0000000000489947 */ /* 0x002fea0003800000 */
[----:B------:R-:W0:Y:S01]  /*0280*/  LDC.64 R4, c[0x0][0x398] ;  /* 0x0000e600ff047b82 */ /* 0x000e220000000a00 */
[----:B------:R-:W-:-:S04]  /*0290*/  IADD3 R2, PT, PT, R2, 0x1, RZ ;  /* 0x0000000102027810 */ /* 0x000fc80007ffe0ff */
[----:B------:R-:W-:-:S03]  /*02a0*/  LOP3.LUT R2, R2, 0x3, RZ, 0xc0, !PT ;  /* 0x0000000302027812 */ /* 0x000fc600078ec0ff */
[----:B------:R-:W1:Y:S02]  /*02b0*/  LDC.64 R6, c[0x0][0x380] ;  /* 0x0000e000ff067b82 */ /* 0x000e640000000a00 */
[----:B------:R-:W-:-:S06]  /*02c0*/  IMAD.MOV R2, RZ, RZ, -R2 ;  /* 0x000000ffff027224 */ /* 0x000fcc00078e0a02 */
[----:B------:R-:W2:Y:S02]  /*02d0*/  LDC.64 R8, c[0x0][0x388] ;  /* 0x0000e200ff087b82 */ /* 0x000ea40000000a00 */
.L_x_108:
[----:B--2---:R-:W-:-:S04]  /*02e0*/  IMAD.WIDE R12, R3, 0x4, R8 ;  /* 0x00000004030c7825 */ /* 0x004fc800078e0208 */
[C---:B-1----:R-:W-:Y:S02]  /*02f0*/  IMAD.WIDE R14, R3.reuse, 0x4, R6 ;  /* 0x00000004030e7825 */ /* 0x042fe400078e0206 */
[----:B------:R-:W2:Y:S04]  /*0300*/  LDG.E R12, desc[UR4][R12.64] ;  /* 0x000000040c0c7981 */ /* 0x000ea8000c1e1900 */
[----:B---3--:R-:W3:Y:S01]  /*0310*/  LDG.E R14, desc[UR4][R14.64] ;  /* 0x000000040e0e7981 */ /* 0x008ee2000c1e1900 */
[----:B0-----:R-:W-:Y:S01]  /*0320*/  IMAD.WIDE R10, R3, 0x4, R4 ;  /* 0x00000004030a7825 */ /* 0x001fe200078e0204 */
[----:B------:R-:W-:-:S03]  /*0330*/  IADD3 R2, PT, PT, R2, 0x1, RZ ;  /* 0x0000000102027810 */ /* 0x000fc60007ffe0ff */
[----:B------:R-:W-:Y:S01]  /*0340*/  IMAD.IADD R3, R0, 0x1, R3 ;  /* 0x0000000100037824 */ /* 0x000fe200078e0203 */
[----:B--2---:R-:W-:-:S04]  /*0350*/  FSETP.GT.AND P1, PT, R12, RZ, PT ;  /* 0x000000ff0c00720b */ /* 0x004fc80003f24000 */
[----:B---3--:R-:W-:Y:S02]  /*0360*/  FSEL R17, R14, RZ, P1 ;  /* 0x000000ff0e117208 */ /* 0x008fe40000800000 */
[----:B------:R-:W-:-:S03]  /*0370*/  ISETP.NE.AND P1, PT, R2, RZ, PT ;  /* 0x000000ff0200720c */ /* 0x000fc60003f25270 */
[----:B------:R3:W-:Y:S10]  /*0380*/  STG.E desc[UR4][R10.64], R17 ;  /* 0x000000110a007986 */ /* 0x0007f4000c101904 */
[----:B------:R-:W-:Y:S05]  /*0390*/  @P1 BRA `(.L_x_108) ;  /* 0xfffffffc00d01947 */ /* 0x000fea000383ffff */
.L_x_107:
[----:B------:R-:W-:Y:S05]  /*03a0*/  BSYNC.RECONVERGENT B0 ;  /* 0x0000000000007941 */ /* 0x000fea0003800200 */
.L_x_106:
[----:B------:R-:W-:Y:S05]  /*03b0*/  @!P0 EXIT ;  /* 0x000000000000894d */ /* 0x000fea0003800000 */
.L_x_109:
[----:B------:R-:W3:Y:S08]  /*03c0*/  LDC.64 R6, c[0x0][0x388] ;  /* 0x0000e200ff067b82 */ /* 0x000ef00000000a00 */
[----:B------:R-:W0:Y:S01]  /*03d0*/  LDC.64 R4, c[0x0][0x380] ;  /* 0x0000e000ff047b82 */ /* 0x000e220000000a00 */
[----:B---3--:R-:W-:-:S05]  /*03e0*/  IMAD.WIDE R10, R3, 0x4, R6 ;  /* 0x00000004030a7825 */ /* 0x008fca00078e0206 */
[----:B------:R-:W2:Y:S01]  /*03f0*/  LDG.E R6, desc[UR4][R10.64] ;  /* 0x000000040a067981 */ /* 0x000ea2000c1e1900 */
[C---:B0-----:R-:W-:Y:S02]  /*0400*/  IMAD.WIDE R8, R3.reuse, 0x4, R4 ;  /* 0x0000000403087825 */ /* 0x041fe400078e0204 */
[----:B------:R-:W0:Y:S03]  /*0410*/  LDC.64 R4, c[0x0][0x398] ;  /* 0x0000e600ff047b82 */ /* 0x000e260000000a00 */
[----:B------:R-:W3:Y:S01]  /*0420*/  LDG.E R2, desc[UR4][R8.64] ;  /* 0x0000000408027981 */ /* 0x000ee2000c1e1900 */
[----:B0-----:R-:W-:-:S04]  /*0430*/  IMAD.WIDE R14, R3, 0x4, R4 ;  /* 0x00000004030e7825 */ /* 0x001fc800078e0204 */
[----:B------:R-:W-:Y:S01]  /*0440*/  IMAD.WIDE R4, R0, 0x4, R8 ;  /* 0x0000000400047825 */ /* 0x000fe200078e0208 */
[----:B--2---:R-:W-:-:S03]  /*0450*/  FSETP.GT.AND P0, PT, R6, RZ, PT ;  /* 0x000000ff0600720b */ /* 0x004fc60003f04000 */
[----:B------:R-:W-:Y:S01]  /*0460*/  IMAD.WIDE R6, R0, 0x4, R10 ;  /* 0x0000000400067825 */ /* 0x000fe200078e020a */
[----:B---3--:R-:W-:-:S05]  /*0470*/  FSEL R17, R2, RZ, P0 ;  /* 0x000000ff02117208 */ /* 0x008fca0000000000 */
[----:B------:R0:W-:Y:S04]  /*0480*/  STG.E desc[UR4][R14.64], R17 ;  /* 0x000000110e007986 */ /* 0x0001e8000c101904 */
[----:B------:R-:W2:Y:S04]  /*0490*/  LDG.E R12, desc[UR4][R6.64] ;  /* 0x00000004060c7981 */ /* 0x000ea8000c1e1900 */
[----:B------:R-:W3:Y:S01]  /*04a0*/  LDG.E R2, desc[UR4][R4.64] ;  /* 0x0000000404027981 */ /* 0x000ee2000c1e1900 */
[----:B------:R-:W-:-:S04]  /*04b0*/  IMAD.WIDE R8, R0, 0x4, R14 ;  /* 0x0000000400087825 */ /* 0x000fc800078e020e */
        /* <DEDUP_REMOVED lines=8> */
[----:B0-----:R-:W-:-:S04]  /*0540*/  IMAD.WIDE R14, R0, 0x4, R12 ;  /* 0x00000004000e7825 */ /* 0x001fc800078e020c */
[----:B------:R-:W-:Y:S01]  /*0550*/  IMAD.WIDE R4, R0, 0x4, R10 ;  /* 0x0000000400047825 */ /* 0x000fe200078e020a */
[----:B--2---:R-:W-:-:S04]  /*0560*/  FSETP.GT.AND P0, PT, R16, RZ, PT ;  /* 0x000000ff1000720b */ /* 0x004fc80003f04000 */
[----:B---3--:R-:W-:-:S05]  /*0570*/  FSEL R17, R2, RZ, P0 ;  /* 0x000000ff02117208 */ /* 0x008fca0000000000 */
[----:B------:R0:W-:Y:S04]  /*0580*/  STG.E desc[UR4][R6.64], R17 ;  /* 0x0000001106007986 */ /* 0x0001e8000c101904 */
[----:B------:R-:W2:Y:S04]  /*0590*/  LDG.E R14, desc[UR4][R14.64] ;  /* 0x000000040e0e7981 */ /* 0x000ea8000c1e1900 */
[----:B------:R-:W3:Y:S01]  /*05a0*/  LDG.E R4, desc[UR4][R4.64] ;  /* 0x0000000404047981 */ /* 0x000ee2000c1e1900 */
[C---:B-1----:R-:W-:Y:S01]  /*05b0*/  IMAD.WIDE R8, R0.reuse, 0x4, R6 ;  /* 0x0000000400087825 */ /* 0x042fe200078e0206 */
[----:B------:R-:W-:-:S02]  /*05c0*/  LEA R3, R0, R3, 0x2 ;  /* 0x0000000300037211 */ /* 0x000fc400078e10ff */
[----:B--2---:R-:W-:-:S04]  /*05d0*/  FSETP.GT.AND P0, PT, R14, RZ, PT ;  /* 0x000000ff0e00720b */ /* 0x004fc80003f04000 */
[----:B---3--:R-:W-:-:S05]  /*05e0*/  FSEL R11, R4, RZ, P0 ;  /* 0x000000ff040b7208 */ /* 0x008fca0000000000 */
[----:B------:R0:W-:Y:S01]  /*05f0*/  STG.E desc[UR4][R8.64], R11 ;  /* 0x0000000b08007986 */ /* 0x0001e2000c101904 */
[----:B------:R-:W-:-:S13]  /*0600*/  ISETP.GE.AND P0, PT, R3, UR6, PT ;  /* 0x0000000603007c0c */ /* 0x000fda000bf06270 */
[----:B0-----:R-:W-:Y:S05]  /*0610*/  @!P0 BRA `(.L_x_109) ;  /* 0xfffffffc00688947 */ /* 0x001fea000383ffff */
[----:B------:R-:W-:Y:S05]  /*0620*/  EXIT ;  /* 0x000000000000794d */ /* 0x000fea0003800000 */
.L_x_110:
        /* <DEDUP_REMOVED lines=13> */
.L_x_126:


//--------------------- .text._Z4reluIfLi1EEvPT_S1_Pbi --------------------------
	.section	.text._Z4reluIfLi1EEvPT_S1_Pbi,"ax",@progbits
	.align	128
        .global         _Z4reluIfLi1EEvPT_S1_Pbi
        .type           _Z4reluIfLi1EEvPT_S1_Pbi,@function
        .size           _Z4reluIfLi1EEvPT_S1_Pbi,(.L_x_127 - _Z4reluIfLi1EEvPT_S1_Pbi)
        .other          _Z4reluIfLi1EEvPT_S1_Pbi,@"STO_CUDA_ENTRY STV_DEFAULT"
_Z4reluIfLi1EEvPT_S1_Pbi:
.text._Z4reluIfLi1EEvPT_S1_Pbi:
        /* <DEDUP_REMOVED lines=28> */
[----:B------:R-:W-:Y:S02]  /*01c0*/  IMAD R5, R0, R2, R5 ;  /* 0x0000000200057224 */ /* 0x000fe400078e0205 */
[----:B------:R-:W0:Y:S03]  /*01d0*/  LDC.64 R2, c[0x0][0x388] ;  /* 0x0000e200ff027b82 */ /* 0x000e260000000a00 */
[----:B------:R-:W-:-:S13]  /*01e0*/  ISETP.GE.U32.AND P0, PT, R5, R0, PT ;  /* 0x000000000500720c */ /* 0x000fda0003f06070 */
[----:B------:R-:W-:Y:S01]  /*01f0*/  @P0 IADD3 R5, PT, PT, -R0, R5, RZ ;  /* 0x0000000500050210 */ /* 0x000fe20007ffe1ff */
[----:B------:R-:W-:-:S03]  /*0200*/  @P0 VIADD R9, R9, 0x1 ;  /* 0x0000000109090836 */ /* 0x000fc60000000000 */
[----:B------:R-:W-:Y:S02]  /*0210*/  ISETP.GE.U32.AND P1, PT, R5, R0, PT ;  /* 0x000000000500720c */ /* 0x000fe40003f26070 */
[----:B------:R-:W2:Y:S11]  /*0220*/  LDC.64 R4, c[0x0][0x380] ;  /* 0x0000e000ff047b82 */ /* 0x000eb60000000a00 */
[----:B------:R-:W-:-:S02]  /*0230*/  @P1 IADD3 R9, PT, PT, R9, 0x1, RZ ;  /* 0x0000000109091810 */ /* 0x000fc40007ffe0ff */
[----:B------:R-:W-:-:S05]  /*0240*/  @!P2 LOP3.LUT R9, RZ, R0, RZ, 0x33, !PT ;  /* 0x00000000ff09a212 */ /* 0x000fca00078e33ff */
[----:B------:R-:W-:-:S05]  /*0250*/  IMAD.IADD R6, R6, 0x1, R9 ;  /* 0x0000000106067824 */ /* 0x000fca00078e0209 */
[C---:B------:R-:W-:Y:S02]  /*0260*/  LOP3.LUT R8, R6.reuse, 0x3, RZ, 0xc0, !PT ;  /* 0x0000000306087812 */ /* 0x040fe400078ec0ff */
[----:B------:R-:W-:Y:S02]  /*0270*/  ISETP.GE.U32.AND P1, PT, R6, 0x3, PT ;  /* 0x000000030600780c */ /* 0x000fe40003f26070 */
[----:B------:R-:W-:-:S13]  /*0280*/  ISETP.NE.AND P0, PT, R8, 0x3, PT ;  /* 0x000000030800780c */ /* 0x000fda0003f05270 */
[----:B01----:R-:W-:Y:S05]  /*0290*/  @!P0 BRA `(.L_x_112) ;  /* 0x0000000000388947 */ /* 0x003fea0003800000 */
[----:B------:R-:W0:Y:S01]  /*02a0*/  LDC.64 R14, c[0x0][0x380] ;  /* 0x0000e000ff0e7b82 */ /* 0x000e220000000a00 */
[----:B------:R-:W-:-:S04]  /*02b0*/  IADD3 R6, PT, PT, R6, 0x1, RZ ;  /* 0x0000000106067810 */ /* 0x000fc80007ffe0ff */
[----:B------:R-:W-:-:S03]  /*02c0*/  LOP3.LUT R6, R6, 0x3, RZ, 0xc0, !PT ;  /* 0x0000000306067812 */ /* 0x000fc600078ec0ff */
[----:B------:R-:W1:Y:S02]  /*02d0*/  LDC.64 R12, c[0x0][0x388] ;  /* 0x0000e200ff0c7b82 */ /* 0x000e640000000a00 */
[----:B------:R-:W-:-:S07]  /*02e0*/  IMAD.MOV R6, RZ, RZ, -R6 ;  /* 0x000000ffff067224 */ /* 0x000fce00078e0a06 */
.L_x_113:
[----:B0-----:R-:W-:-:S06]  /*02f0*/  IMAD.WIDE R10, R7, 0x4, R14 ;  /* 0x00000004070a7825 */ /* 0x001fcc00078e020e */
[----:B---3--:R-:W3:Y:S01]  /*0300*/  LDG.E R10, desc[UR4][R10.64] ;  /* 0x000000040a0a7981 */ /* 0x008ee2000c1e1900 */
[----:B-1----:R-:W-:Y:S01]  /*0310*/  IMAD.WIDE R8, R7, 0x4, R12 ;  /* 0x0000000407087825 */ /* 0x002fe200078e020c */
[----:B------:R-:W-:-:S03]  /*0320*/  IADD3 R6, PT, PT, R6, 0x1, RZ ;  /* 0x0000000106067810 */ /* 0x000fc60007ffe0ff */
[----:B------:R-:W-:Y:S01]  /*0330*/  IMAD.IADD R7, R0, 0x1, R7 ;  /* 0x0000000100077824 */ /* 0x000fe200078e0207 */
[----:B------:R-:W-:Y:S02]  /*0340*/  ISETP.NE.AND P0, PT, R6, RZ, PT ;  /* 0x000000ff0600720c */ /* 0x000fe40003f05270 */
[----:B---3--:R-:W-:-:S05]  /*0350*/  FMNMX R17, RZ, R10, !PT ;  /* 0x0000000aff117209 */ /* 0x008fca0007800000 */
[----:B------:R3:W-:Y:S06]  /*0360*/  STG.E desc[UR4][R8.64], R17 ;  /* 0x0000001108007986 */ /* 0x0007ec000c101904 */
[----:B------:R-:W-:Y:S05]  /*0370*/  @P0 BRA `(.L_x_113) ;  /* 0xfffffffc00dc0947 */ /* 0x000fea000383ffff */
.L_x_112:
[----:B------:R-:W-:Y:S05]  /*0380*/  BSYNC.RECONVERGENT B0 ;  /* 0x0000000000007941 */ /* 0x000fea0003800200 */
.L_x_111:
[----:B------:R-:W-:Y:S05]  /*0390*/  @!P1 EXIT ;  /* 0x000000000000994d */ /* 0x000fea0003800000 */
.L_x_114:
[----:B-12---:R-:W-:-:S05]  /*03a0*/  IMAD.WIDE R14, R7, 0x4, R4 ;  /* 0x00000004070e7825 */ /* 0x006fca00078e0204 */
[----:B------:R-:W2:Y:S01]  /*03b0*/  LDG.E R6, desc[UR4][R14.64] ;  /* 0x000000040e067981 */ /* 0x000ea2000c1e1900 */
[----:B------:R-:W-:-:S04]  /*03c0*/  IMAD.WIDE R18, R7, 0x4, R2 ;  /* 0x0000000407127825 */ /* 0x000fc800078e0202 */
[----:B---3--:R-:W-:Y:S01]  /*03d0*/  IMAD.WIDE R8, R0, 0x4, R14 ;  /* 0x0000000400087825 */ /* 0x008fe200078e020e */
[----:B--2---:R-:W-:-:S05]  /*03e0*/  FMNMX R21, RZ, R6, !PT ;  /* 0x00000006ff157209 */ /* 0x004fca0007800000 */
[----:B------:R0:W-:Y:S04]  /*03f0*/  STG.E desc[UR4][R18.64], R21 ;  /* 0x0000001512007986 */ /* 0x0001e8000c101904 */
[----:B------:R-:W2:Y:S01]  /*0400*/  LDG.E R6, desc[UR4][R8.64] ;  /* 0x0000000408067981 */ /* 0x000ea2000c1e1900 */
[----:B------:R-:W-:-:S04]  /*0410*/  IMAD.WIDE R10, R0, 0x4, R18 ;  /* 0x00000004000a7825 */ /* 0x000fc800078e0212 */
[----:B------:R-:W-:Y:S01]  /*0420*/  IMAD.WIDE R12, R0, 0x4, R8 ;  /* 0x00000004000c7825 */ /* 0x000fe200078e0208 */
[----:B--2---:R-:W-:-:S05]  /*0430*/  FMNMX R23, RZ, R6, !PT ;  /* 0x00000006ff177209 */ /* 0x004fca0007800000 */
[----:B------:R1:W-:Y:S04]  /*0440*/  STG.E desc[UR4][R10.64], R23 ;  /* 0x000000170a007986 */ /* 0x0003e8000c101904 */
[----:B------:R-:W2:Y:S01]  /*0450*/  LDG.E R6, desc[UR4][R12.64] ;  /* 0x000000040c067981 */ /* 0x000ea2000c1e1900 */
[----:B------:R-:W-:-:S04]  /*0460*/  IMAD.WIDE R14, R0, 0x4, R10 ;  /* 0x00000004000e7825 */ /* 0x000fc800078e020a */
[----:B------:R-:W-:Y:S01]  /*0470*/  IMAD.WIDE R16, R0, 0x4, R12 ;  /* 0x0000000400107825 */ /* 0x000fe200078e020c */
[----:B--2---:R-:W-:-:S05]  /*0480*/  FMNMX R25, RZ, R6, !PT ;  /* 0x00000006ff197209 */ /* 0x004fca0007800000 */
[----:B------:R1:W-:Y:S04]  /*0490*/  STG.E desc[UR4][R14.64], R25 ;  /* 0x000000190e007986 */ /* 0x0003e8000c101904 */
[----:B------:R-:W0:Y:S01]  /*04a0*/  LDG.E R16, desc[UR4][R16.64] ;  /* 0x0000000410107981 */ /* 0x000e22000c1e1900 */
[C---:B------:R-:W-:Y:S01]  /*04b0*/  IMAD.WIDE R8, R0.reuse, 0x4, R14 ;  /* 0x0000000400087825 */ /* 0x040fe200078e020e */
[----:B------:R-:W-:-:S04]  /*04c0*/  LEA R7, R0, R7, 0x2 ;  /* 0x0000000700077211 */ /* 0x000fc800078e10ff */
[----:B------:R-:W-:Y:S02]  /*04d0*/  ISETP.GE.AND P0, PT, R7, UR6, PT ;  /* 0x0000000607007c0c */ /* 0x000fe4000bf06270 */
[----:B0-----:R-:W-:-:S05]  /*04e0*/  FMNMX R19, RZ, R16, !PT ;  /* 0x00000010ff137209 */ /* 0x001fca0007800000 */
[----:B------:R1:W-:Y:S06]  /*04f0*/  STG.E desc[UR4][R8.64], R19 ;  /* 0x0000001308007986 */ /* 0x0003ec000c101904 */
[----:B------:R-:W-:Y:S05]  /*0500*/  @!P0 BRA `(.L_x_114) ;  /* 0xfffffffc00a48947 */ /* 0x000fea000383ffff */
[----:B------:R-:W-:Y:S05]  /*0510*/  EXIT ;  /* 0x000000000000794d */ /* 0x000fea0003800000 */
.L_x_115:
        /* <DEDUP_REMOVED lines=14> */
.L_x_127:


//--------------------- .nv.shared.reserved.0     --------------------------
	.section	.nv.shared.reserved.0,"aw",@nobits
	.weak		__nv_reservedSMEM_offset_0_alias
	.size		__nv_reservedSMEM_offset_0_alias, 0, 64
	.other		__nv_reservedSMEM_offset_0_alias,@"STO_CUDA_RESERVED_SHARED STV_DEFAULT"
__nv_reservedSMEM_offset_0_alias:
	.zero		0
	.zero		64


//--------------------- .nv.constant0._Z9relu_gradIcLi4EEvPT_S1_PbS1_i --------------------------
	.section	.nv.constant0._Z9relu_gradIcLi4EEvPT_S1_PbS1_i,"a",@progbits
	.sectionflags	@""
	.align	4
.nv.constant0._Z9relu_gradIcLi4EEvPT_S1_PbS1_i:
	.zero		932


//--------------------- .nv.constant0._Z4reluIcLi4EEvPT_S1_Pbi --------------------------
	.section	.nv.constant0._Z4reluIcLi4EEvPT_S1_Pbi,"a",@progbits
	.sectionflags	@""
	.align	4
.nv.constant0._Z4reluIcLi4EEvPT_S1_Pbi:
	.zero		924


//--------------------- .nv.constant0._Z9relu_gradIcLi2EEvPT_S1_PbS1_i --------------------------
	.section	.nv.constant0._Z9relu_gradIcLi2EEvPT_S1_PbS1_i,"a",@progbits
	.sectionflags	@""
	.align	4
.nv.constant0._Z9relu_gradIcLi2EEvPT_S1_PbS1_i:
	.zero		932


//--------------------- .nv.constant0._Z4reluIcLi2EEvPT_S1_Pbi --------------------------
	.section	.nv.constant0._Z4reluIcLi2EEvPT_S1_Pbi,"a",@progbits
	.sectionflags	@""
	.align	4
.nv.constant0._Z4reluIcLi2EEvPT_S1_Pbi:
	.zero		924


//--------------------- .nv.constant0._Z9relu_gradIcLi1EEvPT_S1_PbS1_i --------------------------
	.section	.nv.constant0._Z9relu_gradIcLi1EEvPT_S1_PbS1_i,"a",@progbits
	.sectionflags	@""
	.align	4
.nv.constant0._Z9relu_gradIcLi1EEvPT_S1_PbS1_i:
	.zero		932


//--------------------- .nv.constant0._Z4reluIcLi1EEvPT_S1_Pbi --------------------------
	.section	.nv.constant0._Z4reluIcLi1EEvPT_S1_Pbi,"a",@progbits
	.sectionflags	@""
	.align	4
.nv.constant0._Z4reluIcLi1EEvPT_S1_Pbi:
	.zero		924


//--------------------- .nv.constant0._Z9relu_gradIfLi4EEvPT_S1_PbS1_i --------------------------
	.section	.nv.constant0._Z9relu_gradIfLi4EEvPT_S1_PbS1_i,"a",@progbits
	.sectionflags	@""
	.align	4
.nv.constant0._Z9relu_gradIfLi4EEvPT_S1_PbS1_i:
	.zero		932


//--------------------- .nv.constant0._Z4reluIfLi4EEvPT_S1_Pbi --------------------------
	.section	.nv.constant0._Z4reluIfLi4EEvPT_S1_Pbi,"a",@progbits
	.sectionflags	@""
	.align	4
.nv.constant0._Z4reluIfLi4EEvPT_S1_Pbi:
	.zero		924


//--------------------- .nv.constant0._Z9relu_gradIfLi2EEvPT_S1_PbS1_i --------------------------
	.section	.nv.constant0._Z9relu_gradIfLi2EEvPT_S1_PbS1_i,"a",@progbits
	.sectionflags	@""
	.align	4
.nv.constant0._Z9relu_gradIfLi2EEvPT_S1_PbS1_i:
	.zero		932


//--------------------- .nv.constant0._Z4reluIfLi2EEvPT_S1_Pbi --------------------------
	.section	.nv.constant0._Z4reluIfLi2EEvPT_S1_Pbi,"a",@progbits
	.sectionflags	@""
	.align	4
.nv.constant0._Z4reluIfLi2EEvPT_S1_Pbi:
	.zero		924


//--------------------- .nv.constant0._Z9relu_gradIfLi1EEvPT_S1_PbS1_i --------------------------
	.section	.nv.constant0._Z9relu_gradIfLi1EEvPT_S1_PbS1_i,"a",@progbits
	.sectionflags	@""
	.align	4
.nv.constant0._Z9relu_gradIfLi1EEvPT_S1_PbS1_i:
	.zero		932


//--------------------- .nv.constant0._Z4reluIfLi1EEvPT_S1_Pbi --------------------------
	.section	.nv.constant0._Z4reluIfLi1EEvPT_S1_Pbi,"a",@progbits
	.sectionflags	@""
	.align	4
.nv.constant0._Z4reluIfLi1EEvPT_S1_Pbi:
	.zero		924


//--------------------- SYMBOLS --------------------------

	.type		.nv.reservedSmem.offset0,@object
	.size		.nv.reservedSmem.offset0,0x4
